// auto-generated by cutlass_sweep.gemm — config: {"arch": "sm_100", "cluster_m": 2, "cluster_n": 2, "dtype": "int8", "stages": 5, "tile_k": 32, "tile_m": 128, "tile_n": 256}
#include "cutlass/cutlass.h"
#include "cutlass/gemm/collective/collective_builder.hpp"
#include "cutlass/gemm/device/gemm_universal_adapter.h"
#include "cutlass/gemm/kernel/gemm_universal.hpp"
#include "cutlass/epilogue/collective/collective_builder.hpp"

using ElemA = int8_t;
using ElemB = int8_t;
using ElemCD = int8_t;
using Acc  = int32_t;
using TileShape    = cute::Shape<cute::_128, cute::_256, cute::_32>;
using ClusterShape = cute::Shape<cute::_2, cute::_2, cute::_1>;

using CollectiveEpilogue = typename cutlass::epilogue::collective::CollectiveBuilder<
    cutlass::arch::Sm100, cutlass::arch::OpClassTensorOp,
    TileShape, ClusterShape,
    cutlass::epilogue::collective::EpilogueTileAuto,
    Acc, Acc,
    ElemCD, cutlass::layout::RowMajor, 128 / cutlass::sizeof_bits<ElemCD>::value,
    ElemCD, cutlass::layout::RowMajor, 128 / cutlass::sizeof_bits<ElemCD>::value,
    cutlass::epilogue::collective::EpilogueScheduleAuto
  >::CollectiveOp;

using CollectiveMainloop = typename cutlass::gemm::collective::CollectiveBuilder<
    cutlass::arch::Sm100, cutlass::arch::OpClassTensorOp,
    ElemA, cutlass::layout::RowMajor, 128 / cutlass::sizeof_bits<ElemA>::value,
    ElemB, cutlass::layout::ColumnMajor, 128 / cutlass::sizeof_bits<ElemB>::value,
    Acc,
    TileShape, ClusterShape,
    cutlass::gemm::collective::StageCount<5>,
    cutlass::gemm::collective::KernelScheduleAuto
  >::CollectiveOp;

using GemmKernel = cutlass::gemm::kernel::GemmUniversal<
    cute::Shape<int,int,int,int>,
    CollectiveMainloop,
    CollectiveEpilogue
>;
using Gemm = cutlass::gemm::device::GemmUniversalAdapter<GemmKernel>;

// Force the device kernel symbol into the cubin without needing a host main.
auto* _anchor = &cutlass::device_kernel<GemmKernel>;


// ===== COMPILED SASS (sm_100a) =====

	.target	sm_100a

	.elftype	@"ET_EXEC"


//--------------------- .note.nv.tkinfo           --------------------------
	.section	.note.nv.tkinfo,"",@"SHT_NOTE"
	.sectionflags	@"SHF_NOTE_NV_TKINFO"
	.tkinfo
        /*0018*/ 	.word	0x00000002
        /*0030*/ 	.string	""
        /*0030*/ 	.string	"ptxas"
        /*0030*/ 	.string	"Cuda compilation tools, release 13.0, V13.0.88"
        /*0030*/ 	.string	"Build cuda_13.0.r13.0/compiler.36424714_0"
        /*0030*/ 	.string	"-arch sm_100a -m 64 "



//--------------------- .note.nv.cuinfo           --------------------------
	.section	.note.nv.cuinfo,"",@"SHT_NOTE"
	.sectionflags	@"SHF_NOTE_NV_CUINFO"
        /*0018*/ 	.short	0x0002
        /*001a*/ 	.short	0x0064
        /*001c*/ 	.short	0x0082
	.zero		2


//--------------------- .nv.info                  --------------------------
	.section	.nv.info,"",@"SHT_CUDA_INFO"
	.align	4


	//----- nvinfo : EIATTR_REGCOUNT
	.align		4
        /*0000*/ 	.byte	0x04, 0x2f
        /*0002*/ 	.short	(.L_20 - .L_19)
	.align		4
.L_19:
        /*0004*/ 	.word	index@(_ZN7cutlass13device_kernelINS_4gemm6kernel13GemmUniversalIN4cute5tupleIJiiiiEEENS1_10collective13CollectiveMmaINS1_35MainloopSm100TmaUmmaWarpSpecializedILi5ELi2ELi4ENS5_IJNS4_1CILi2EEESB_NSA_ILi1EEEEEEEENS5_IJNSA_ILi128EEENSA_ILi256EEENSA_ILi32EEEEEEaNS5_IJlSC_lEEEaSJ_NS4_8TiledMMAINS4_8MMA_AtomIJNS4_21SM100_MMA_S8_2x1SM_SSIaaiLi128ELi256ELNS4_4UMMA5MajorE0ELSO_0ELNSN_8SaturateE0EEEEEENS4_6LayoutINS5_IJSC_SC_SC_EEENS5_IJNSA_ILi0EEESU_SU_EEEEENS5_IJNS4_10UnderscoreESX_SX_EEEEENS4_28SM100_TMA_2SM_LOAD_MULTICASTENS4_14ComposedLayoutINS4_7SwizzleILi1ELi4ELi3EEENS4_18smem_ptr_flag_bitsILi8EEENSS_INS5_IJNSA_ILi8EEESH_EEENS5_IJSH_SC_EEEEEEEvNS4_8identityENS4_18SM100_TMA_2SM_LOADES1A_vS1B_EENS_8epilogue10collective18CollectiveEpilogueINS1E_23Sm100TmaWarpSpecializedILi4ELi2ELi32ELb0ELb0EEEJNS5_IJNSA_ILi64EEESG_SH_EEENS5_IJNSS_IS1J_SC_EENSS_INS5_IJSH_SB_EEENS5_IJSC_SF_EEEEEEEEaSJ_aSJ_NS1E_6fusion15FusionCallbacksIS1I_NS1Q_17LinearCombinationIaiaiLNS_15FloatRoundStyleE2EEES1K_S1P_JEEENS4_5SM1004TMEM4LOAD26SM100_TMEM_LOAD_32dp32b32xENS4_13SM90_TMA_LOADES1A_NS4_39AutoVectorizingCopyWithAssumedAlignmentILi128EEENS4_14SM90_TMA_STOREES1A_S22_S22_EEEvvEEEEvNT_6ParamsE)
        /*0008*/ 	.word	0x0000005b


	//----- nvinfo : EIATTR_FRAME_SIZE
	.align		4
.L_20:
        /*000c*/ 	.byte	0x04, 0x11
        /*000e*/ 	.short	(.L_22 - .L_21)
	.align		4
.L_21:
        /*0010*/ 	.word	index@($__internal_2_$__cuda_sm10x_tcgen05_guardrail_trap_unallocated_columns_being_dealloced)
        /*0014*/ 	.word	0x00000000


	//----- nvinfo : EIATTR_FRAME_SIZE
	.align		4
.L_22:
        /*0018*/ 	.byte	0x04, 0x11
        /*001a*/ 	.short	(.L_24 - .L_23)
	.align		4
.L_23:
        /*001c*/ 	.word	index@($__internal_1_$__cuda_sm10x_tcgen05_guardrail_trap_phase_invalid_during_alloc)
        /*0020*/ 	.word	0x00000000


	//----- nvinfo : EIATTR_FRAME_SIZE
	.align		4
.L_24:
        /*0024*/ 	.byte	0x04, 0x11
        /*0026*/ 	.short	(.L_26 - .L_25)
	.align		4
.L_25:
        /*0028*/ 	.word	index@($__internal_0_$__cuda_sm10x_tcgen05_guardrail_trap_col_being_dealloced_not_returned_by_alloc)
        /*002c*/ 	.word	0x00000000


	//----- nvinfo : EIATTR_FRAME_SIZE
	.align		4
.L_26:
        /*0030*/ 	.byte	0x04, 0x11
        /*0032*/ 	.short	(.L_28 - .L_27)
	.align		4
.L_27:
        /*0034*/ 	.word	index@(_ZN7cutlass13device_kernelINS_4gemm6kernel13GemmUniversalIN4cute5tupleIJiiiiEEENS1_10collective13CollectiveMmaINS1_35MainloopSm100TmaUmmaWarpSpecializedILi5ELi2ELi4ENS5_IJNS4_1CILi2EEESB_NSA_ILi1EEEEEEEENS5_IJNSA_ILi128EEENSA_ILi256EEENSA_ILi32EEEEEEaNS5_IJlSC_lEEEaSJ_NS4_8TiledMMAINS4_8MMA_AtomIJNS4_21SM100_MMA_S8_2x1SM_SSIaaiLi128ELi256ELNS4_4UMMA5MajorE0ELSO_0ELNSN_8SaturateE0EEEEEENS4_6LayoutINS5_IJSC_SC_SC_EEENS5_IJNSA_ILi0EEESU_SU_EEEEENS5_IJNS4_10UnderscoreESX_SX_EEEEENS4_28SM100_TMA_2SM_LOAD_MULTICASTENS4_14ComposedLayoutINS4_7SwizzleILi1ELi4ELi3EEENS4_18smem_ptr_flag_bitsILi8EEENSS_INS5_IJNSA_ILi8EEESH_EEENS5_IJSH_SC_EEEEEEEvNS4_8identityENS4_18SM100_TMA_2SM_LOADES1A_vS1B_EENS_8epilogue10collective18CollectiveEpilogueINS1E_23Sm100TmaWarpSpecializedILi4ELi2ELi32ELb0ELb0EEEJNS5_IJNSA_ILi64EEESG_SH_EEENS5_IJNSS_IS1J_SC_EENSS_INS5_IJSH_SB_EEENS5_IJSC_SF_EEEEEEEEaSJ_aSJ_NS1E_6fusion15FusionCallbacksIS1I_NS1Q_17LinearCombinationIaiaiLNS_15FloatRoundStyleE2EEES1K_S1P_JEEENS4_5SM1004TMEM4LOAD26SM100_TMEM_LOAD_32dp32b32xENS4_13SM90_TMA_LOADES1A_NS4_39AutoVectorizingCopyWithAssumedAlignmentILi128EEENS4_14SM90_TMA_STOREES1A_S22_S22_EEEvvEEEEvNT_6ParamsE)
        /*0038*/ 	.word	0x00000000


	//----- nvinfo : EIATTR_MIN_STACK_SIZE
	.align		4
.L_28:
        /*003c*/ 	.byte	0x04, 0x12
        /*003e*/ 	.short	(.L_30 - .L_29)
	.align		4
.L_29:
        /*0040*/ 	.word	index@(_ZN7cutlass13device_kernelINS_4gemm6kernel13GemmUniversalIN4cute5tupleIJiiiiEEENS1_10collective13CollectiveMmaINS1_35MainloopSm100TmaUmmaWarpSpecializedILi5ELi2ELi4ENS5_IJNS4_1CILi2EEESB_NSA_ILi1EEEEEEEENS5_IJNSA_ILi128EEENSA_ILi256EEENSA_ILi32EEEEEEaNS5_IJlSC_lEEEaSJ_NS4_8TiledMMAINS4_8MMA_AtomIJNS4_21SM100_MMA_S8_2x1SM_SSIaaiLi128ELi256ELNS4_4UMMA5MajorE0ELSO_0ELNSN_8SaturateE0EEEEEENS4_6LayoutINS5_IJSC_SC_SC_EEENS5_IJNSA_ILi0EEESU_SU_EEEEENS5_IJNS4_10UnderscoreESX_SX_EEEEENS4_28SM100_TMA_2SM_LOAD_MULTICASTENS4_14ComposedLayoutINS4_7SwizzleILi1ELi4ELi3EEENS4_18smem_ptr_flag_bitsILi8EEENSS_INS5_IJNSA_ILi8EEESH_EEENS5_IJSH_SC_EEEEEEEvNS4_8identityENS4_18SM100_TMA_2SM_LOADES1A_vS1B_EENS_8epilogue10collective18CollectiveEpilogueINS1E_23Sm100TmaWarpSpecializedILi4ELi2ELi32ELb0ELb0EEEJNS5_IJNSA_ILi64EEESG_SH_EEENS5_IJNSS_IS1J_SC_EENSS_INS5_IJSH_SB_EEENS5_IJSC_SF_EEEEEEEEaSJ_aSJ_NS1E_6fusion15FusionCallbacksIS1I_NS1Q_17LinearCombinationIaiaiLNS_15FloatRoundStyleE2EEES1K_S1P_JEEENS4_5SM1004TMEM4LOAD26SM100_TMEM_LOAD_32dp32b32xENS4_13SM90_TMA_LOADES1A_NS4_39AutoVectorizingCopyWithAssumedAlignmentILi128EEENS4_14SM90_TMA_STOREES1A_S22_S22_EEEvvEEEEvNT_6ParamsE)
        /*0044*/ 	.word	0x00000000
.L_30:


//--------------------- .nv.compat                --------------------------
	.section	.nv.compat,"",@"SHT_CUDA_COMPAT_INFO"
	.align	4
        /*0000*/ 	.byte	0x02, 0x09, 0x01, 0x00, 0x02, 0x02, 0x03, 0x00, 0x02, 0x05, 0x06, 0x00, 0x03, 0x07, 0x01, 0x01
        /*0010*/ 	.byte	0x02, 0x03, 0x01, 0x00, 0x02, 0x06, 0x01, 0x00, 0x04, 0x0b, 0x08, 0x00, 0x01, 0x00, 0x00, 0x00
        /*0020*/ 	.byte	0x00, 0x00, 0x00, 0x00


//--------------------- .nv.info._ZN7cutlass13device_kernelINS_4gemm6kernel13GemmUniversalIN4cute5tupleIJiiiiEEENS1_10collective13CollectiveMmaINS1_35MainloopSm100TmaUmmaWarpSpecializedILi5ELi2ELi4ENS5_IJNS4_1CILi2EEESB_NSA_ILi1EEEEEEEENS5_IJNSA_ILi128EEENSA_ILi256EEENSA_ILi32EEEEEEaNS5_IJlSC_lEEEaSJ_NS4_8TiledMMAINS4_8MMA_AtomIJNS4_21SM100_MMA_S8_2x1SM_SSIaaiLi128ELi256ELNS4_4UMMA5MajorE0ELSO_0ELNSN_8SaturateE0EEEEEENS4_6LayoutINS5_IJSC_SC_SC_EEENS5_IJNSA_ILi0EEESU_SU_EEEEENS5_IJNS4_10UnderscoreESX_SX_EEEEENS4_28SM100_TMA_2SM_LOAD_MULTICASTENS4_14ComposedLayoutINS4_7SwizzleILi1ELi4ELi3EEENS4_18smem_ptr_flag_bitsILi8EEENSS_INS5_IJNSA_ILi8EEESH_EEENS5_IJSH_SC_EEEEEEEvNS4_8identityENS4_18SM100_TMA_2SM_LOADES1A_vS1B_EENS_8epilogue10collective18CollectiveEpilogueINS1E_23Sm100TmaWarpSpecializedILi4ELi2ELi32ELb0ELb0EEEJNS5_IJNSA_ILi64EEESG_SH_EEENS5_IJNSS_IS1J_SC_EENSS_INS5_IJSH_SB_EEENS5_IJSC_SF_EEEEEEEEaSJ_aSJ_NS1E_6fusion15FusionCallbacksIS1I_NS1Q_17LinearCombinationIaiaiLNS_15FloatRoundStyleE2EEES1K_S1P_JEEENS4_5SM1004TMEM4LOAD26SM100_TMEM_LOAD_32dp32b32xENS4_13SM90_TMA_LOADES1A_NS4_39AutoVectorizingCopyWithAssumedAlignmentILi128EEENS4_14SM90_TMA_STOREES1A_S22_S22_EEEvvEEEEvNT_6ParamsE --------------------------
	.section	.nv.info._ZN7cutlass13device_kernelINS_4gemm6kernel13GemmUniversalIN4cute5tupleIJiiiiEEENS1_10collective13CollectiveMmaINS1_35MainloopSm100TmaUmmaWarpSpecializedILi5ELi2ELi4ENS5_IJNS4_1CILi2EEESB_NSA_ILi1EEEEEEEENS5_IJNSA_ILi128EEENSA_ILi256EEENSA_ILi32EEEEEEaNS5_IJlSC_lEEEaSJ_NS4_8TiledMMAINS4_8MMA_AtomIJNS4_21SM100_MMA_S8_2x1SM_SSIaaiLi128ELi256ELNS4_4UMMA5MajorE0ELSO_0ELNSN_8SaturateE0EEEEEENS4_6LayoutINS5_IJSC_SC_SC_EEENS5_IJNSA_ILi0EEESU_SU_EEEEENS5_IJNS4_10UnderscoreESX_SX_EEEEENS4_28SM100_TMA_2SM_LOAD_MULTICASTENS4_14ComposedLayoutINS4_7SwizzleILi1ELi4ELi3EEENS4_18smem_ptr_flag_bitsILi8EEENSS_INS5_IJNSA_ILi8EEESH_EEENS5_IJSH_SC_EEEEEEEvNS4_8identityENS4_18SM100_TMA_2SM_LOADES1A_vS1B_EENS_8epilogue10collective18CollectiveEpilogueINS1E_23Sm100TmaWarpSpecializedILi4ELi2ELi32ELb0ELb0EEEJNS5_IJNSA_ILi64EEESG_SH_EEENS5_IJNSS_IS1J_SC_EENSS_INS5_IJSH_SB_EEENS5_IJSC_SF_EEEEEEEEaSJ_aSJ_NS1E_6fusion15FusionCallbacksIS1I_NS1Q_17LinearCombinationIaiaiLNS_15FloatRoundStyleE2EEES1K_S1P_JEEENS4_5SM1004TMEM4LOAD26SM100_TMEM_LOAD_32dp32b32xENS4_13SM90_TMA_LOADES1A_NS4_39AutoVectorizingCopyWithAssumedAlignmentILi128EEENS4_14SM90_TMA_STOREES1A_S22_S22_EEEvvEEEEvNT_6ParamsE,"",@"SHT_CUDA_INFO"
	.sectionflags	@""
	.align	4


	//----- nvinfo : EIATTR_CUDA_API_VERSION
	.align		4
        /*0000*/ 	.byte	0x04, 0x37
        /*0002*/ 	.short	(.L_32 - .L_31)
.L_31:
        /*0004*/ 	.word	0x00000082


	//----- nvinfo : EIATTR_KPARAM_INFO
	.align		4
.L_32:
        /*0008*/ 	.byte	0x04, 0x17
        /*000a*/ 	.short	(.L_34 - .L_33)
.L_33:
        /*000c*/ 	.word	0x00000000
        /*0010*/ 	.short	0x0000
        /*0012*/ 	.short	0x0000
        /*0014*/ 	.byte	0x00, 0xf0, 0x01, 0x20


	//----- nvinfo : EIATTR_AT_ENTRY_FRAGMENTS
	.align		4
.L_34:
        /*0018*/ 	.byte	0x04, 0x4f
        /*001a*/ 	.short	(.L_36 - .L_35)


	//   ....[0]....
.L_35:
        /*001c*/ 	.word	0x00000007


	//----- nvinfo : EIATTR_RESERVED_SMEM_USED
	.align		4
.L_36:
        /*0020*/ 	.byte	0x01, 0x41
	.zero		2


	//----- nvinfo : EIATTR_SPARSE_MMA_MASK
	.align		4
        /*0024*/ 	.byte	0x03, 0x50
        /*0026*/ 	.short	0x0000


	//----- nvinfo : EIATTR_TCGEN05_2CTA_USED
	.align		4
        /*0028*/ 	.byte	0x01, 0x52
	.zero		2


	//----- nvinfo : EIATTR_MAXREG_COUNT
	.align		4
        /*002c*/ 	.byte	0x03, 0x1b
        /*002e*/ 	.short	0x00ff


	//----- nvinfo : EIATTR_NUM_BARRIERS
	.align		4
        /*0030*/ 	.byte	0x02, 0x4c
        /*0032*/ 	.byte	0x07
	.zero		1


	//----- nvinfo : EIATTR_EXTERNS
	.align		4
        /*0034*/ 	.byte	0x04, 0x0f
        /*0036*/ 	.short	(.L_38 - .L_37)


	//   ....[0]....
	.align		4
.L_37:
        /*0038*/ 	.word	index@(__assertfail)


	//----- nvinfo : EIATTR_MERCURY_ISA_VERSION
	.align		4
.L_38:
        /*003c*/ 	.byte	0x03, 0x5f
        /*003e*/ 	.short	0x0101


	//----- nvinfo : EIATTR_INT_WARP_WIDE_INSTR_OFFSETS
	.align		4
        /*0040*/ 	.byte	0x04, 0x31
        /*0042*/ 	.short	(.L_40 - .L_39)


	//   ....[0]....
.L_39:
        /*0044*/ 	.word	0x00000d90


	//   ....[1]....
        /*0048*/ 	.word	0x00000e30


	//   ....[2]....
        /*004c*/ 	.word	0x00004240


	//   ....[3]....
        /*0050*/ 	.word	0x00004270


	//   ....[4]....
        /*0054*/ 	.word	0x00004290


	//   ....[5]....
        /*0058*/ 	.word	0x00004dd0


	//   ....[6]....
        /*005c*/ 	.word	0x00004e70


	//   ....[7]....
        /*0060*/ 	.word	0x00004f30


	//   ....[8]....
        /*0064*/ 	.word	0x00004fa0


	//   ....[9]....
        /*0068*/ 	.word	0x00005060


	//   ....[10]....
        /*006c*/ 	.word	0x00005100


	//   ....[11]....
        /*0070*/ 	.word	0x00005170


	//   ....[12]....
        /*0074*/ 	.word	0x00005230


	//   ....[13]....
        /*0078*/ 	.word	0x000052d0


	//   ....[14]....
        /*007c*/ 	.word	0x00005370


	//   ....[15]....
        /*0080*/ 	.word	0x00005460


	//   ....[16]....
        /*0084*/ 	.word	0x00005530


	//----- nvinfo : EIATTR_COOP_GROUP_MASK_REGIDS
	.align		4
.L_40:
        /*0088*/ 	.byte	0x04, 0x29
        /*008a*/ 	.short	(.L_42 - .L_41)


	//   ....[0]....
.L_41:
        /*008c*/ 	.word	0xffffffff


	//   ....[1]....
        /*0090*/ 	.word	0xffffffff


	//   ....[2]....
        /*0094*/ 	.word	0xffffffff


	//   ....[3]....
        /*0098*/ 	.word	0xffffffff


	//   ....[4]....
        /*009c*/ 	.word	0xffffffff


	//   ....[5]....
        /*00a0*/ 	.word	0xffffffff


	//   ....[6]....
        /*00a4*/ 	.word	0xffffffff


	//   ....[7]....
        /*00a8*/ 	.word	0xffffffff


	//   ....[8]....
        /*00ac*/ 	.word	0xffffffff


	//   ....[9]....
        /*00b0*/ 	.word	0xffffffff


	//   ....[10]....
        /*00b4*/ 	.word	0xffffffff


	//   ....[11]....
        /*00b8*/ 	.word	0xffffffff


	//   ....[12]....
        /*00bc*/ 	.word	0xffffffff


	//   ....[13]....
        /*00c0*/ 	.word	0xffffffff


	//----- nvinfo : EIATTR_COOP_GROUP_INSTR_OFFSETS
	.align		4
.L_42:
        /*00c4*/ 	.byte	0x04, 0x28
        /*00c6*/ 	.short	(.L_44 - .L_43)


	//   ....[0]....
.L_43:
        /*00c8*/ 	.word	0x000000b0


	//   ....[1]....
        /*00cc*/ 	.word	0x00000520


	//   ....[2]....
        /*00d0*/ 	.word	0x00000700


	//   ....[3]....
        /*00d4*/ 	.word	0x00000890


	//   ....[4]....
        /*00d8*/ 	.word	0x00000980


	//   ....[5]....
        /*00dc*/ 	.word	0x00000ae0


	//   ....[6]....
        /*00e0*/ 	.word	0x00000c70


	//   ....[7]....
        /*00e4*/ 	.word	0x00000eb0


	//   ....[8]....
        /*00e8*/ 	.word	0x00002230


	//   ....[9]....
        /*00ec*/ 	.word	0x00003170


	//   ....[10]....
        /*00f0*/ 	.word	0x00003640


	//   ....[11]....
        /*00f4*/ 	.word	0x00003670


	//   ....[12]....
        /*00f8*/ 	.word	0x00004140


	//   ....[13]....
        /*00fc*/ 	.word	0x00004350


	//----- nvinfo : EIATTR_VRC_CTA_INIT_COUNT
	.align		4
.L_44:
        /*0100*/ 	.byte	0x02, 0x4a
        /*0102*/ 	.byte	0x80
	.zero		1


	//----- nvinfo : EIATTR_SYSCALL_OFFSETS
	.align		4
        /*0104*/ 	.byte	0x04, 0x46
        /*0106*/ 	.short	(.L_46 - .L_45)


	//   ....[0]....
.L_45:
        /*0108*/ 	.word	0x00006080


	//   ....[1]....
        /*010c*/ 	.word	0x000061c0


	//   ....[2]....
        /*0110*/ 	.word	0x000069d0


	//   ....[3]....
        /*0114*/ 	.word	0x000077d0


	//   ....[4]....
        /*0118*/ 	.word	0x00008570


	//   ....[5]....
        /*011c*/ 	.word	0x00009320


	//----- nvinfo : EIATTR_MBARRIER_INSTR_OFFSETS
	.align		4
.L_46:
        /*0120*/ 	.byte	0x04, 0x39
        /*0122*/ 	.short	(.L_48 - .L_47)


	//   ....[0]....
.L_47:
        /*0124*/ 	.word	0x00000650
        /*0128*/ 	.word	0x000000ff
        /*012c*/ 	.word	0x00000000
        /*0130*/ 	.short	0x0100
        /*0132*/ 	.byte	0x04
	.zero		1


	//   ....[1]....
        /*0134*/ 	.word	0x00000660
        /*0138*/ 	.word	0x000000ff
        /*013c*/ 	.word	0x00000028
        /*0140*/ 	.short	0x0100
        /*0142*/ 	.byte	0x04
	.zero		1


	//   ....[2]....
        /*0144*/ 	.word	0x00000670
        /*0148*/ 	.word	0x000000ff
        /*014c*/ 	.word	0x00000008
        /*0150*/ 	.short	0x0100
        /*0152*/ 	.byte	0x04
	.zero		1


	//   ....[3]....
        /*0154*/ 	.word	0x00000680
        /*0158*/ 	.word	0x000000ff
        /*015c*/ 	.word	0x00000030
        /*0160*/ 	.short	0x0100
        /*0162*/ 	.byte	0x04
	.zero		1


	//   ....[4]....
        /*0164*/ 	.word	0x00000690
        /*0168*/ 	.word	0x000000ff
        /*016c*/ 	.word	0x00000010
        /*0170*/ 	.short	0x0100
        /*0172*/ 	.byte	0x04
	.zero		1


	//   ....[5]....
        /*0174*/ 	.word	0x000006a0
        /*0178*/ 	.word	0x000000ff
        /*017c*/ 	.word	0x00000038
        /*0180*/ 	.short	0x0100
        /*0182*/ 	.byte	0x04
	.zero		1


	//   ....[6]....
        /*0184*/ 	.word	0x000006b0
        /*0188*/ 	.word	0x000000ff
        /*018c*/ 	.word	0x00000018
        /*0190*/ 	.short	0x0100
        /*0192*/ 	.byte	0x04
	.zero		1


	//   ....[7]....
        /*0194*/ 	.word	0x000006c0
        /*0198*/ 	.word	0x000000ff
        /*019c*/ 	.word	0x00000040
        /*01a0*/ 	.short	0x0100
        /*01a2*/ 	.byte	0x04
	.zero		1


	//   ....[8]....
        /*01a4*/ 	.word	0x000006d0
        /*01a8*/ 	.word	0x000000ff
        /*01ac*/ 	.word	0x00000020
        /*01b0*/ 	.short	0x0100
        /*01b2*/ 	.byte	0x04
	.zero		1


	//   ....[9]....
        /*01b4*/ 	.word	0x000006e0
        /*01b8*/ 	.word	0x000000ff
        /*01bc*/ 	.word	0x00000048
        /*01c0*/ 	.short	0x0100
        /*01c2*/ 	.byte	0x04
	.zero		1


	//   ....[10]....
        /*01c4*/ 	.word	0x00000800
        /*01c8*/ 	.word	0x000000ff
        /*01cc*/ 	.word	0x00000050
        /*01d0*/ 	.short	0x0100
        /*01d2*/ 	.byte	0x04
	.zero		1


	//   ....[11]....
        /*01d4*/ 	.word	0x00000810
        /*01d8*/ 	.word	0x000000ff
        /*01dc*/ 	.word	0x00000070
        /*01e0*/ 	.short	0x0100
        /*01e2*/ 	.byte	0x04
	.zero		1


	//   ....[12]....
        /*01e4*/ 	.word	0x00000820
        /*01e8*/ 	.word	0x000000ff
        /*01ec*/ 	.word	0x00000058
        /*01f0*/ 	.short	0x0100
        /*01f2*/ 	.byte	0x04
	.zero		1


	//   ....[13]....
        /*01f4*/ 	.word	0x00000830
        /*01f8*/ 	.word	0x000000ff
        /*01fc*/ 	.word	0x00000078
        /*0200*/ 	.short	0x0100
        /*0202*/ 	.byte	0x04
	.zero		1


	//   ....[14]....
        /*0204*/ 	.word	0x00000840
        /*0208*/ 	.word	0x000000ff
        /*020c*/ 	.word	0x00000060
        /*0210*/ 	.short	0x0100
        /*0212*/ 	.byte	0x04
	.zero		1


	//   ....[15]....
        /*0214*/ 	.word	0x00000850
        /*0218*/ 	.word	0x000000ff
        /*021c*/ 	.word	0x00000080
        /*0220*/ 	.short	0x0100
        /*0222*/ 	.byte	0x04
	.zero		1


	//   ....[16]....
        /*0224*/ 	.word	0x00000860
        /*0228*/ 	.word	0x000000ff
        /*022c*/ 	.word	0x00000068
        /*0230*/ 	.short	0x0100
        /*0232*/ 	.byte	0x04
	.zero		1


	//   ....[17]....
        /*0234*/ 	.word	0x00000870
        /*0238*/ 	.word	0x000000ff
        /*023c*/ 	.word	0x00000088
        /*0240*/ 	.short	0x0100
        /*0242*/ 	.byte	0x04
	.zero		1


	//   ....[18]....
        /*0244*/ 	.word	0x00000950
        /*0248*/ 	.word	0x000000ff
        /*024c*/ 	.word	0x00000090
        /*0250*/ 	.short	0x0100
        /*0252*/ 	.byte	0x06
	.zero		1


	//   ....[19]....
        /*0254*/ 	.word	0x00000960
        /*0258*/ 	.word	0x000000ff
        /*025c*/ 	.word	0x00000098
        /*0260*/ 	.short	0x0100
        /*0262*/ 	.byte	0x06
	.zero		1


	//   ....[20]....
        /*0264*/ 	.word	0x00000a90
        /*0268*/ 	.word	0x000000ff
        /*026c*/ 	.word	0x000000a0
        /*0270*/ 	.short	0x0100
        /*0272*/ 	.byte	0x06
	.zero		1


	//   ....[21]....
        /*0274*/ 	.word	0x00000aa0
        /*0278*/ 	.word	0x000000ff
        /*027c*/ 	.word	0x000000b0
        /*0280*/ 	.short	0x0100
        /*0282*/ 	.byte	0x06
	.zero		1


	//   ....[22]....
        /*0284*/ 	.word	0x00000ab0
        /*0288*/ 	.word	0x000000ff
        /*028c*/ 	.word	0x000000a8
        /*0290*/ 	.short	0x0100
        /*0292*/ 	.byte	0x06
	.zero		1


	//   ....[23]....
        /*0294*/ 	.word	0x00000ac0
        /*0298*/ 	.word	0x000000ff
        /*029c*/ 	.word	0x000000b8
        /*02a0*/ 	.short	0x0100
        /*02a2*/ 	.byte	0x06
	.zero		1


	//   ....[24]....
        /*02a4*/ 	.word	0x00000be0
        /*02a8*/ 	.word	0x000000ff
        /*02ac*/ 	.word	0x000000c0
        /*02b0*/ 	.short	0x0100
        /*02b2*/ 	.byte	0x04
	.zero		1


	//   ....[25]....
        /*02b4*/ 	.word	0x00000bf0
        /*02b8*/ 	.word	0x000000ff
        /*02bc*/ 	.word	0x000000e0
        /*02c0*/ 	.short	0x0100
        /*02c2*/ 	.byte	0x04
	.zero		1


	//   ....[26]....
        /*02c4*/ 	.word	0x00000c00
        /*02c8*/ 	.word	0x000000ff
        /*02cc*/ 	.word	0x000000c8
        /*02d0*/ 	.short	0x0100
        /*02d2*/ 	.byte	0x04
	.zero		1


	//   ....[27]....
        /*02d4*/ 	.word	0x00000c10
        /*02d8*/ 	.word	0x000000ff
        /*02dc*/ 	.word	0x000000e8
        /*02e0*/ 	.short	0x0100
        /*02e2*/ 	.byte	0x04
	.zero		1


	//   ....[28]....
        /*02e4*/ 	.word	0x00000c20
        /*02e8*/ 	.word	0x000000ff
        /*02ec*/ 	.word	0x000000d0
        /*02f0*/ 	.short	0x0100
        /*02f2*/ 	.byte	0x04
	.zero		1


	//   ....[29]....
        /*02f4*/ 	.word	0x00000c30
        /*02f8*/ 	.word	0x000000ff
        /*02fc*/ 	.word	0x000000f0
        /*0300*/ 	.short	0x0100
        /*0302*/ 	.byte	0x04
	.zero		1


	//   ....[30]....
        /*0304*/ 	.word	0x00000c40
        /*0308*/ 	.word	0x000000ff
        /*030c*/ 	.word	0x000000d8
        /*0310*/ 	.short	0x0100
        /*0312*/ 	.byte	0x04
	.zero		1


	//   ....[31]....
        /*0314*/ 	.word	0x00000c50
        /*0318*/ 	.word	0x000000ff
        /*031c*/ 	.word	0x000000f8
        /*0320*/ 	.short	0x0100
        /*0322*/ 	.byte	0x04
	.zero		1


	//   ....[32]....
        /*0324*/ 	.word	0x00000d40
        /*0328*/ 	.word	0x000000ff
        /*032c*/ 	.word	0x00000100
        /*0330*/ 	.short	0x0100
        /*0332*/ 	.byte	0x04
	.zero		1


	//   ....[33]....
        /*0334*/ 	.word	0x00000d50
        /*0338*/ 	.word	0x000000ff
        /*033c*/ 	.word	0x00000110
        /*0340*/ 	.short	0x0100
        /*0342*/ 	.byte	0x04
	.zero		1


	//   ....[34]....
        /*0344*/ 	.word	0x00000d60
        /*0348*/ 	.word	0x000000ff
        /*034c*/ 	.word	0x00000108
        /*0350*/ 	.short	0x0100
        /*0352*/ 	.byte	0x04
	.zero		1


	//   ....[35]....
        /*0354*/ 	.word	0x00000d70
        /*0358*/ 	.word	0x000000ff
        /*035c*/ 	.word	0x00000118
        /*0360*/ 	.short	0x0100
        /*0362*/ 	.byte	0x04
	.zero		1


	//   ....[36]....
        /*0364*/ 	.word	0x00000e70
        /*0368*/ 	.word	0x000000ff
        /*036c*/ 	.word	0x00000120
        /*0370*/ 	.short	0x0100
        /*0372*/ 	.byte	0x06
	.zero		1


	//   ....[37]....
        /*0374*/ 	.word	0x00001a50
        /*0378*/ 	.word	0x00000000
        /*037c*/ 	.word	0x00000110
        /*0380*/ 	.short	0x010a
        /*0382*/ 	.byte	0xff
	.zero		1


	//   ....[38]....
        /*0384*/ 	.word	0x00001a80
        /*0388*/ 	.word	0x00000000
        /*038c*/ 	.word	0x00000100
        /*0390*/ 	.short	0x0101
        /*0392*/ 	.byte	0xff
	.zero		1


	//   ....[39]....
        /*0394*/ 	.word	0x00001b40
        /*0398*/ 	.word	0x000000ff
        /*039c*/ 	.word	0x00000028
        /*03a0*/ 	.short	0x010a
        /*03a2*/ 	.byte	0x04
	.zero		1


	//   ....[40]....
        /*03a4*/ 	.word	0x00001c10
        /*03a8*/ 	.word	0x000000ff
        /*03ac*/ 	.word	0x00000028
        /*03b0*/ 	.short	0x010a
        /*03b2*/ 	.byte	0x21
	.zero		1


	//   ....[41]....
        /*03b4*/ 	.word	0x00001dd0
        /*03b8*/ 	.word	0x000000ff
        /*03bc*/ 	.word	0x00000028
        /*03c0*/ 	.short	0x010a
        /*03c2*/ 	.byte	0x07
	.zero		1


	//   ....[42]....
        /*03c4*/ 	.word	0x00001ed0
        /*03c8*/ 	.word	0x000000ff
        /*03cc*/ 	.word	0x00000098
        /*03d0*/ 	.short	0x0101
        /*03d2*/ 	.byte	0x06
	.zero		1


	//   ....[43]....
        /*03d4*/ 	.word	0x00001ef0
        /*03d8*/ 	.word	0x000000ff
        /*03dc*/ 	.word	0x00000028
        /*03e0*/ 	.short	0x010a
        /*03e2*/ 	.byte	0x04
	.zero		1


	//   ....[44]....
        /*03e4*/ 	.word	0x00001f70
        /*03e8*/ 	.word	0x000000ff
        /*03ec*/ 	.word	0x00000028
        /*03f0*/ 	.short	0x010a
        /*03f2*/ 	.byte	0x11
	.zero		1


	//   ....[45]....
        /*03f4*/ 	.word	0x00002100
        /*03f8*/ 	.word	0x000000ff
        /*03fc*/ 	.word	0x00000028
        /*0400*/ 	.short	0x010a
        /*0402*/ 	.byte	0x08
	.zero		1


	//   ....[46]....
        /*0404*/ 	.word	0x00002260
        /*0408*/ 	.word	0x00000003
        /*040c*/ 	.word	0x000000a0
        /*0410*/ 	.short	0x010a
        /*0412*/ 	.byte	0xff
	.zero		1


	//   ....[47]....
        /*0414*/ 	.word	0x000023b0
        /*0418*/ 	.word	0x00000000
        /*041c*/ 	.word	0x00000000
        /*0420*/ 	.short	0x0101
        /*0422*/ 	.byte	0xff
	.zero		1


	//   ....[48]....
        /*0424*/ 	.word	0x00002960
        /*0428*/ 	.word	0x000000ff
        /*042c*/ 	.word	0x00000000
        /*0430*/ 	.short	0x010a
        /*0432*/ 	.byte	0x04
	.zero		1


	//   ....[49]....
        /*0434*/ 	.word	0x000029f0
        /*0438*/ 	.word	0x000000ff
        /*043c*/ 	.word	0x00000000
        /*0440*/ 	.short	0x010a
        /*0442*/ 	.byte	0x05
	.zero		1


	//   ....[50]....
        /*0444*/ 	.word	0x00002a80
        /*0448*/ 	.word	0x000000ff
        /*044c*/ 	.word	0x00000000
        /*0450*/ 	.short	0x010a
        /*0452*/ 	.byte	0x05
	.zero		1


	//   ....[51]....
        /*0454*/ 	.word	0x00002b10
        /*0458*/ 	.word	0x000000ff
        /*045c*/ 	.word	0x00000000
        /*0460*/ 	.short	0x010a
        /*0462*/ 	.byte	0x05
	.zero		1


	//   ....[52]....
        /*0464*/ 	.word	0x00002bb0
        /*0468*/ 	.word	0x00000000
        /*046c*/ 	.word	0x00000000
        /*0470*/ 	.short	0x010a
        /*0472*/ 	.byte	0xff
	.zero		1


	//   ....[53]....
        /*0474*/ 	.word	0x00002cd0
        /*0478*/ 	.word	0x00000002
        /*047c*/ 	.word	0x00000100
        /*0480*/ 	.short	0x010a
        /*0482*/ 	.byte	0xff
	.zero		1


	//   ....[54]....
        /*0484*/ 	.word	0x00002d40
        /*0488*/ 	.word	0x00000002
        /*048c*/ 	.word	0x00000000
        /*0490*/ 	.short	0x0101
        /*0492*/ 	.byte	0xff
	.zero		1


	//   ....[55]....
        /*0494*/ 	.word	0x00002d60
        /*0498*/ 	.word	0x000000ff
        /*049c*/ 	.word	0x000000b0
        /*04a0*/ 	.short	0x010a
        /*04a2*/ 	.byte	0x04
	.zero		1


	//   ....[56]....
        /*04a4*/ 	.word	0x00002e80
        /*04a8*/ 	.word	0x00000002
        /*04ac*/ 	.word	0x000000a0
        /*04b0*/ 	.short	0x010a
        /*04b2*/ 	.byte	0xff
	.zero		1


	//   ....[57]....
        /*04b4*/ 	.word	0x00002f80
        /*04b8*/ 	.word	0x00000002
        /*04bc*/ 	.word	0x00000000
        /*04c0*/ 	.short	0x0101
        /*04c2*/ 	.byte	0xff
	.zero		1


	//   ....[58]....
        /*04c4*/ 	.word	0x00003010
        /*04c8*/ 	.word	0x000000ff
        /*04cc*/ 	.word	0x000000b0
        /*04d0*/ 	.short	0x0106
        /*04d2*/ 	.byte	0x04
	.zero		1


	//   ....[59]....
        /*04d4*/ 	.word	0x00003030
        /*04d8*/ 	.word	0x000000ff
        /*04dc*/ 	.word	0x000000b0
        /*04e0*/ 	.short	0x010a
        /*04e2*/ 	.byte	0x04
	.zero		1


	//   ....[60]....
        /*04e4*/ 	.word	0x000030c0
        /*04e8*/ 	.word	0x000000ff
        /*04ec*/ 	.word	0x000000b0
        /*04f0*/ 	.short	0x0106
        /*04f2*/ 	.byte	0x07
	.zero		1


	//   ....[61]....
        /*04f4*/ 	.word	0x00003100
        /*04f8*/ 	.word	0x00000000
        /*04fc*/ 	.word	0x000000b0
        /*0500*/ 	.short	0x010a
        /*0502*/ 	.byte	0xff
	.zero		1


	//   ....[62]....
        /*0504*/ 	.word	0x00003340
        /*0508*/ 	.word	0x000000ff
        /*050c*/ 	.word	0x00000008
        /*0510*/ 	.short	0x010a
        /*0512*/ 	.byte	0x05
	.zero		1


	//   ....[63]....
        /*0514*/ 	.word	0x00003360
        /*0518*/ 	.word	0x000000ff
        /*051c*/ 	.word	0x00000008
        /*0520*/ 	.short	0x010a
        /*0522*/ 	.byte	0x05
	.zero		1


	//   ....[64]....
        /*0524*/ 	.word	0x000034f0
        /*0528*/ 	.word	0x000000ff
        /*052c*/ 	.word	0x00000008
        /*0530*/ 	.short	0x010a
        /*0532*/ 	.byte	0x05
	.zero		1


	//   ....[65]....
        /*0534*/ 	.word	0x00003510
        /*0538*/ 	.word	0x000000ff
        /*053c*/ 	.word	0x00000008
        /*0540*/ 	.short	0x010a
        /*0542*/ 	.byte	0x05
	.zero		1


	//   ....[66]....
        /*0544*/ 	.word	0x000035d0
        /*0548*/ 	.word	0x000000ff
        /*054c*/ 	.word	0x00000000
        /*0550*/ 	.short	0x0101
        /*0552*/ 	.byte	0x04
	.zero		1


	//   ....[67]....
        /*0554*/ 	.word	0x000038b0
        /*0558*/ 	.word	0x00000000
        /*055c*/ 	.word	0x000000a0
        /*0560*/ 	.short	0x010a
        /*0562*/ 	.byte	0xff
	.zero		1


	//   ....[68]....
        /*0564*/ 	.word	0x00003970
        /*0568*/ 	.word	0x00000000
        /*056c*/ 	.word	0x00000000
        /*0570*/ 	.short	0x0101
        /*0572*/ 	.byte	0xff
	.zero		1


	//   ....[69]....
        /*0574*/ 	.word	0x00003a20
        /*0578*/ 	.word	0x000000ff
        /*057c*/ 	.word	0x00000000
        /*0580*/ 	.short	0x010a
        /*0582*/ 	.byte	0x04
	.zero		1


	//   ....[70]....
        /*0584*/ 	.word	0x00003a30
        /*0588*/ 	.word	0x000000ff
        /*058c*/ 	.word	0x000000e0
        /*0590*/ 	.short	0x010a
        /*0592*/ 	.byte	0x13
	.zero		1


	//   ....[71]....
        /*0594*/ 	.word	0x00003af0
        /*0598*/ 	.word	0x000000ff
        /*059c*/ 	.word	0x00000000
        /*05a0*/ 	.short	0x010a
        /*05a2*/ 	.byte	0x06
	.zero		1


	//   ....[72]....
        /*05a4*/ 	.word	0x00003c10
        /*05a8*/ 	.word	0x000000ff
        /*05ac*/ 	.word	0x00000000
        /*05b0*/ 	.short	0x010a
        /*05b2*/ 	.byte	0x04
	.zero		1


	//   ....[73]....
        /*05b4*/ 	.word	0x00003e30
        /*05b8*/ 	.word	0x000000ff
        /*05bc*/ 	.word	0x00000000
        /*05c0*/ 	.short	0x010a
        /*05c2*/ 	.byte	0x04
	.zero		1


	//   ....[74]....
        /*05c4*/ 	.word	0x00003ec0
        /*05c8*/ 	.word	0x000000ff
        /*05cc*/ 	.word	0x00000000
        /*05d0*/ 	.short	0x010a
        /*05d2*/ 	.byte	0x05
	.zero		1


	//   ....[75]....
        /*05d4*/ 	.word	0x00003f50
        /*05d8*/ 	.word	0x000000ff
        /*05dc*/ 	.word	0x00000000
        /*05e0*/ 	.short	0x010a
        /*05e2*/ 	.byte	0x05
	.zero		1


	//   ....[76]....
        /*05e4*/ 	.word	0x00003ff0
        /*05e8*/ 	.word	0x00000000
        /*05ec*/ 	.word	0x00000000
        /*05f0*/ 	.short	0x010a
        /*05f2*/ 	.byte	0xff
	.zero		1


	//   ....[77]....
        /*05f4*/ 	.word	0x00004030
        /*05f8*/ 	.word	0x00000000
        /*05fc*/ 	.word	0x00000000
        /*0600*/ 	.short	0x010a
        /*0602*/ 	.byte	0xff
	.zero		1


	//   ....[78]....
        /*0604*/ 	.word	0x000040a0
        /*0608*/ 	.word	0x000000ff
        /*060c*/ 	.word	0x00000000
        /*0610*/ 	.short	0x0101
        /*0612*/ 	.byte	0x04
	.zero		1


	//   ....[79]....
        /*0614*/ 	.word	0x000040e0
        /*0618*/ 	.word	0x000000ff
        /*061c*/ 	.word	0x00000120
        /*0620*/ 	.short	0x010a
        /*0622*/ 	.byte	0x0d
	.zero		1


	//   ....[80]....
        /*0624*/ 	.word	0x00004130
        /*0628*/ 	.word	0x000000ff
        /*062c*/ 	.word	0x00000000
        /*0630*/ 	.short	0x0101
        /*0632*/ 	.byte	0x04
	.zero		1


	//   ....[81]....
        /*0634*/ 	.word	0x000045d0
        /*0638*/ 	.word	0x0000000c
        /*063c*/ 	.word	0x000000a0
        /*0640*/ 	.short	0x010a
        /*0642*/ 	.byte	0xff
	.zero		1


	//   ....[82]....
        /*0644*/ 	.word	0x00004740
        /*0648*/ 	.word	0x00000000
        /*064c*/ 	.word	0x00000000
        /*0650*/ 	.short	0x0101
        /*0652*/ 	.byte	0xff
	.zero		1


	//   ....[83]....
        /*0654*/ 	.word	0x00004bd0
        /*0658*/ 	.word	0x000000ff
        /*065c*/ 	.word	0x00000098
        /*0660*/ 	.short	0x010a
        /*0662*/ 	.byte	0x15
	.zero		1


	//   ....[84]....
        /*0664*/ 	.word	0x00004d50
        /*0668*/ 	.word	0x000000ff
        /*066c*/ 	.word	0x00000070
        /*0670*/ 	.short	0x010a
        /*0672*/ 	.byte	0x15
	.zero		1


	//   ....[85]....
        /*0674*/ 	.word	0x00004f50
        /*0678*/ 	.word	0x000000ff
        /*067c*/ 	.word	0x00000050
        /*0680*/ 	.short	0x010b
        /*0682*/ 	.byte	0x15
	.zero		1


	//   ....[86]....
        /*0684*/ 	.word	0x00004f60
        /*0688*/ 	.word	0x000000ff
        /*068c*/ 	.word	0x00000000
        /*0690*/ 	.short	0x0101
        /*0692*/ 	.byte	0x06
	.zero		1


	//   ....[87]....
        /*0694*/ 	.word	0x00004f70
        /*0698*/ 	.word	0x000000ff
        /*069c*/ 	.word	0x00000078
        /*06a0*/ 	.short	0x010a
        /*06a2*/ 	.byte	0x15
	.zero		1


	//   ....[88]....
        /*06a4*/ 	.word	0x00005120
        /*06a8*/ 	.word	0x000000ff
        /*06ac*/ 	.word	0x00000058
        /*06b0*/ 	.short	0x010b
        /*06b2*/ 	.byte	0x15
	.zero		1


	//   ....[89]....
        /*06b4*/ 	.word	0x00005130
        /*06b8*/ 	.word	0x000000ff
        /*06bc*/ 	.word	0x00000000
        /*06c0*/ 	.short	0x0101
        /*06c2*/ 	.byte	0x06
	.zero		1


	//   ....[90]....
        /*06c4*/ 	.word	0x00005140
        /*06c8*/ 	.word	0x000000ff
        /*06cc*/ 	.word	0x00000080
        /*06d0*/ 	.short	0x010a
        /*06d2*/ 	.byte	0x15
	.zero		1


	//   ....[91]....
        /*06d4*/ 	.word	0x000052f0
        /*06d8*/ 	.word	0x000000ff
        /*06dc*/ 	.word	0x00000060
        /*06e0*/ 	.short	0x010b
        /*06e2*/ 	.byte	0x15
	.zero		1


	//   ....[92]....
        /*06e4*/ 	.word	0x00005300
        /*06e8*/ 	.word	0x000000ff
        /*06ec*/ 	.word	0x00000000
        /*06f0*/ 	.short	0x0101
        /*06f2*/ 	.byte	0x06
	.zero		1


	//   ....[93]....
        /*06f4*/ 	.word	0x00005310
        /*06f8*/ 	.word	0x000000ff
        /*06fc*/ 	.word	0x00000088
        /*0700*/ 	.short	0x010a
        /*0702*/ 	.byte	0x15
	.zero		1


	//   ....[94]....
        /*0704*/ 	.word	0x00005550
        /*0708*/ 	.word	0x000000ff
        /*070c*/ 	.word	0x00000068
        /*0710*/ 	.short	0x010b
        /*0712*/ 	.byte	0x15
	.zero		1


	//   ....[95]....
        /*0714*/ 	.word	0x00005560
        /*0718*/ 	.word	0x000000ff
        /*071c*/ 	.word	0x00000000
        /*0720*/ 	.short	0x0101
        /*0722*/ 	.byte	0x26
	.zero		1


	//   ....[96]....
        /*0724*/ 	.word	0x000055a0
        /*0728*/ 	.word	0x000000ff
        /*072c*/ 	.word	0x00000070
        /*0730*/ 	.short	0x010a
        /*0732*/ 	.byte	0x15
	.zero		1


	//   ....[97]....
        /*0734*/ 	.word	0x000055c0
        /*0738*/ 	.word	0x000000ff
        /*073c*/ 	.word	0x00000078
        /*0740*/ 	.short	0x010a
        /*0742*/ 	.byte	0x15
	.zero		1


	//   ....[98]....
        /*0744*/ 	.word	0x000055e0
        /*0748*/ 	.word	0x000000ff
        /*074c*/ 	.word	0x00000080
        /*0750*/ 	.short	0x010a
        /*0752*/ 	.byte	0x15
	.zero		1


	//   ....[99]....
        /*0754*/ 	.word	0x00005620
        /*0758*/ 	.word	0x00000000
        /*075c*/ 	.word	0x00000088
        /*0760*/ 	.short	0x010a
        /*0762*/ 	.byte	0xff
	.zero		1


	//   ....[100]....
        /*0764*/ 	.word	0x00005920
        /*0768*/ 	.word	0x00000003
        /*076c*/ 	.word	0x000000a0
        /*0770*/ 	.short	0x010a
        /*0772*/ 	.byte	0xff
	.zero		1


	//   ....[101]....
        /*0774*/ 	.word	0x00005aa0
        /*0778*/ 	.word	0x00000000
        /*077c*/ 	.word	0x00000000
        /*0780*/ 	.short	0x0101
        /*0782*/ 	.byte	0xff
	.zero		1


	//   ....[102]....
        /*0784*/ 	.word	0x00006590
        /*0788*/ 	.word	0x00000003
        /*078c*/ 	.word	0x00000050
        /*0790*/ 	.short	0x010a
        /*0792*/ 	.byte	0xff
	.zero		1


	//   ....[103]....
        /*0794*/ 	.word	0x000065a0
        /*0798*/ 	.word	0x00000050
        /*079c*/ 	.word	0x000000c0
        /*07a0*/ 	.short	0x010a
        /*07a2*/ 	.byte	0xff
	.zero		1


	//   ....[104]....
        /*07a4*/ 	.word	0x00006710
        /*07a8*/ 	.word	0x00000003
        /*07ac*/ 	.word	0x00000050
        /*07b0*/ 	.short	0x010a
        /*07b2*/ 	.byte	0xff
	.zero		1


	//   ....[105]....
        /*07b4*/ 	.word	0x00006830
        /*07b8*/ 	.word	0x00000000
        /*07bc*/ 	.word	0x00000000
        /*07c0*/ 	.short	0x0101
        /*07c2*/ 	.byte	0xff
	.zero		1


	//   ....[106]....
        /*07c4*/ 	.word	0x000068b0
        /*07c8*/ 	.word	0x00000050
        /*07cc*/ 	.word	0x000000c0
        /*07d0*/ 	.short	0x010a
        /*07d2*/ 	.byte	0xff
	.zero		1


	//   ....[107]....
        /*07d4*/ 	.word	0x00007480
        /*07d8*/ 	.word	0x00000000
        /*07dc*/ 	.word	0x00000050
        /*07e0*/ 	.short	0x010a
        /*07e2*/ 	.byte	0xff
	.zero		1


	//   ....[108]....
        /*07e4*/ 	.word	0x00007530
        /*07e8*/ 	.word	0x00000000
        /*07ec*/ 	.word	0x00000050
        /*07f0*/ 	.short	0x010a
        /*07f2*/ 	.byte	0xff
	.zero		1


	//   ....[109]....
        /*07f4*/ 	.word	0x00007650
        /*07f8*/ 	.word	0x00000000
        /*07fc*/ 	.word	0x00000000
        /*0800*/ 	.short	0x0101
        /*0802*/ 	.byte	0xff
	.zero		1


	//   ....[110]....
        /*0804*/ 	.word	0x00008210
        /*0808*/ 	.word	0x00000000
        /*080c*/ 	.word	0x00000050
        /*0810*/ 	.short	0x010a
        /*0812*/ 	.byte	0xff
	.zero		1


	//   ....[111]....
        /*0814*/ 	.word	0x000082c0
        /*0818*/ 	.word	0x00000000
        /*081c*/ 	.word	0x00000050
        /*0820*/ 	.short	0x010a
        /*0822*/ 	.byte	0xff
	.zero		1


	//   ....[112]....
        /*0824*/ 	.word	0x000083f0
        /*0828*/ 	.word	0x00000000
        /*082c*/ 	.word	0x00000000
        /*0830*/ 	.short	0x0101
        /*0832*/ 	.byte	0xff
	.zero		1


	//   ....[113]....
        /*0834*/ 	.word	0x00008fd0
        /*0838*/ 	.word	0x00000000
        /*083c*/ 	.word	0x00000050
        /*0840*/ 	.short	0x010a
        /*0842*/ 	.byte	0xff
	.zero		1


	//   ....[114]....
        /*0844*/ 	.word	0x00009080
        /*0848*/ 	.word	0x00000000
        /*084c*/ 	.word	0x00000050
        /*0850*/ 	.short	0x010a
        /*0852*/ 	.byte	0xff
	.zero		1


	//   ....[115]....
        /*0854*/ 	.word	0x000091a0
        /*0858*/ 	.word	0x00000000
        /*085c*/ 	.word	0x00000000
        /*0860*/ 	.short	0x0101
        /*0862*/ 	.byte	0xff
	.zero		1


	//   ....[116]....
        /*0864*/ 	.word	0x00009460
        /*0868*/ 	.word	0x00000050
        /*086c*/ 	.word	0x00000000
        /*0870*/ 	.short	0x0101
        /*0872*/ 	.byte	0xff
	.zero		1


	//   ....[117]....
        /*0874*/ 	.word	0x00009ee0
        /*0878*/ 	.word	0x00000000
        /*087c*/ 	.word	0x00000110
        /*0880*/ 	.short	0x010a
        /*0882*/ 	.byte	0xff
	.zero		1


	//   ....[118]....
        /*0884*/ 	.word	0x00009f40
        /*0888*/ 	.word	0x00000000
        /*088c*/ 	.word	0x00000028
        /*0890*/ 	.short	0x010a
        /*0892*/ 	.byte	0xff
	.zero		1


	//   ....[119]....
        /*0894*/ 	.word	0x00009fa0
        /*0898*/ 	.word	0x00000000
        /*089c*/ 	.word	0x00000028
        /*08a0*/ 	.short	0x010a
        /*08a2*/ 	.byte	0xff
	.zero		1


	//   ....[120]....
        /*08a4*/ 	.word	0x00009ff0
        /*08a8*/ 	.word	0x00000003
        /*08ac*/ 	.word	0x000000a0
        /*08b0*/ 	.short	0x010a
        /*08b2*/ 	.byte	0xff
	.zero		1


	//   ....[121]....
        /*08b4*/ 	.word	0x0000a050
        /*08b8*/ 	.word	0x00000000
        /*08bc*/ 	.word	0x00000000
        /*08c0*/ 	.short	0x010a
        /*08c2*/ 	.byte	0xff
	.zero		1


	//   ....[122]....
        /*08c4*/ 	.word	0x0000a0b0
        /*08c8*/ 	.word	0x00000000
        /*08cc*/ 	.word	0x00000000
        /*08d0*/ 	.short	0x010a
        /*08d2*/ 	.byte	0xff
	.zero		1


	//   ....[123]....
        /*08d4*/ 	.word	0x0000a110
        /*08d8*/ 	.word	0x00000000
        /*08dc*/ 	.word	0x00000000
        /*08e0*/ 	.short	0x010a
        /*08e2*/ 	.byte	0xff
	.zero		1


	//   ....[124]....
        /*08e4*/ 	.word	0x0000a170
        /*08e8*/ 	.word	0x00000000
        /*08ec*/ 	.word	0x00000000
        /*08f0*/ 	.short	0x010a
        /*08f2*/ 	.byte	0xff
	.zero		1


	//   ....[125]....
        /*08f4*/ 	.word	0x0000a1c0
        /*08f8*/ 	.word	0x00000002
        /*08fc*/ 	.word	0x00000100
        /*0900*/ 	.short	0x010a
        /*0902*/ 	.byte	0xff
	.zero		1


	//   ....[126]....
        /*0904*/ 	.word	0x0000a220
        /*0908*/ 	.word	0x00000002
        /*090c*/ 	.word	0x000000b0
        /*0910*/ 	.short	0x010a
        /*0912*/ 	.byte	0xff
	.zero		1


	//   ....[127]....
        /*0914*/ 	.word	0x0000a270
        /*0918*/ 	.word	0x00000002
        /*091c*/ 	.word	0x000000a0
        /*0920*/ 	.short	0x010a
        /*0922*/ 	.byte	0xff
	.zero		1


	//   ....[128]....
        /*0924*/ 	.word	0x0000a2d0
        /*0928*/ 	.word	0x00000000
        /*092c*/ 	.word	0x000000b0
        /*0930*/ 	.short	0x010a
        /*0932*/ 	.byte	0xff
	.zero		1


	//   ....[129]....
        /*0934*/ 	.word	0x0000a330
        /*0938*/ 	.word	0x00000005
        /*093c*/ 	.word	0x00000008
        /*0940*/ 	.short	0x010a
        /*0942*/ 	.byte	0xff
	.zero		1


	//   ....[130]....
        /*0944*/ 	.word	0x0000a410
        /*0948*/ 	.word	0x00000000
        /*094c*/ 	.word	0x00000008
        /*0950*/ 	.short	0x010a
        /*0952*/ 	.byte	0xff
	.zero		1


	//   ....[131]....
        /*0954*/ 	.word	0x0000a460
        /*0958*/ 	.word	0x00000000
        /*095c*/ 	.word	0x000000a0
        /*0960*/ 	.short	0x010a
        /*0962*/ 	.byte	0xff
	.zero		1


	//   ....[132]....
        /*0964*/ 	.word	0x0000a4c0
        /*0968*/ 	.word	0x00000000
        /*096c*/ 	.word	0x000000e0
        /*0970*/ 	.short	0x010a
        /*0972*/ 	.byte	0xff
	.zero		1


	//   ....[133]....
        /*0974*/ 	.word	0x0000a520
        /*0978*/ 	.word	0x00000000
        /*097c*/ 	.word	0x00000000
        /*0980*/ 	.short	0x010a
        /*0982*/ 	.byte	0xff
	.zero		1


	//   ....[134]....
        /*0984*/ 	.word	0x0000a580
        /*0988*/ 	.word	0x00000000
        /*098c*/ 	.word	0x00000000
        /*0990*/ 	.short	0x010a
        /*0992*/ 	.byte	0xff
	.zero		1


	//   ....[135]....
        /*0994*/ 	.word	0x0000a5e0
        /*0998*/ 	.word	0x00000000
        /*099c*/ 	.word	0x00000000
        /*09a0*/ 	.short	0x010a
        /*09a2*/ 	.byte	0xff
	.zero		1


	//   ....[136]....
        /*09a4*/ 	.word	0x0000a640
        /*09a8*/ 	.word	0x00000000
        /*09ac*/ 	.word	0x00000000
        /*09b0*/ 	.short	0x010a
        /*09b2*/ 	.byte	0xff
	.zero		1


	//   ....[137]....
        /*09b4*/ 	.word	0x0000a6a0
        /*09b8*/ 	.word	0x00000000
        /*09bc*/ 	.word	0x00000120
        /*09c0*/ 	.short	0x010a
        /*09c2*/ 	.byte	0xff
	.zero		1


	//   ....[138]....
        /*09c4*/ 	.word	0x0000a6f0
        /*09c8*/ 	.word	0x0000000c
        /*09cc*/ 	.word	0x000000a0
        /*09d0*/ 	.short	0x010a
        /*09d2*/ 	.byte	0xff
	.zero		1


	//   ....[139]....
        /*09d4*/ 	.word	0x0000a750
        /*09d8*/ 	.word	0x00000000
        /*09dc*/ 	.word	0x00000098
        /*09e0*/ 	.short	0x010a
        /*09e2*/ 	.byte	0xff
	.zero		1


	//   ....[140]....
        /*09e4*/ 	.word	0x0000a7b0
        /*09e8*/ 	.word	0x00000000
        /*09ec*/ 	.word	0x00000070
        /*09f0*/ 	.short	0x010a
        /*09f2*/ 	.byte	0xff
	.zero		1


	//   ....[141]....
        /*09f4*/ 	.word	0x0000a810
        /*09f8*/ 	.word	0x00000000
        /*09fc*/ 	.word	0x00000078
        /*0a00*/ 	.short	0x010a
        /*0a02*/ 	.byte	0xff
	.zero		1


	//   ....[142]....
        /*0a04*/ 	.word	0x0000a870
        /*0a08*/ 	.word	0x00000000
        /*0a0c*/ 	.word	0x00000080
        /*0a10*/ 	.short	0x010a
        /*0a12*/ 	.byte	0xff
	.zero		1


	//   ....[143]....
        /*0a14*/ 	.word	0x0000a8d0
        /*0a18*/ 	.word	0x00000000
        /*0a1c*/ 	.word	0x00000088
        /*0a20*/ 	.short	0x010a
        /*0a22*/ 	.byte	0xff
	.zero		1


	//   ....[144]....
        /*0a24*/ 	.word	0x0000a930
        /*0a28*/ 	.word	0x00000000
        /*0a2c*/ 	.word	0x00000070
        /*0a30*/ 	.short	0x010a
        /*0a32*/ 	.byte	0xff
	.zero		1


	//   ....[145]....
        /*0a34*/ 	.word	0x0000a990
        /*0a38*/ 	.word	0x00000000
        /*0a3c*/ 	.word	0x00000078
        /*0a40*/ 	.short	0x010a
        /*0a42*/ 	.byte	0xff
	.zero		1


	//   ....[146]....
        /*0a44*/ 	.word	0x0000a9f0
        /*0a48*/ 	.word	0x00000000
        /*0a4c*/ 	.word	0x00000080
        /*0a50*/ 	.short	0x010a
        /*0a52*/ 	.byte	0xff
	.zero		1


	//   ....[147]....
        /*0a54*/ 	.word	0x0000aa40
        /*0a58*/ 	.word	0x00000003
        /*0a5c*/ 	.word	0x000000a0
        /*0a60*/ 	.short	0x010a
        /*0a62*/ 	.byte	0xff
	.zero		1


	//   ....[148]....
        /*0a64*/ 	.word	0x0000aa90
        /*0a68*/ 	.word	0x00000003
        /*0a6c*/ 	.word	0x00000050
        /*0a70*/ 	.short	0x010a
        /*0a72*/ 	.byte	0xff
	.zero		1


	//   ....[149]....
        /*0a74*/ 	.word	0x0000aae0
        /*0a78*/ 	.word	0x00000050
        /*0a7c*/ 	.word	0x000000c0
        /*0a80*/ 	.short	0x010a
        /*0a82*/ 	.byte	0xff
	.zero		1


	//   ....[150]....
        /*0a84*/ 	.word	0x0000ab30
        /*0a88*/ 	.word	0x00000000
        /*0a8c*/ 	.word	0x00000050
        /*0a90*/ 	.short	0x010a
        /*0a92*/ 	.byte	0xff
	.zero		1


	//   ....[151]....
        /*0a94*/ 	.word	0x0000ab80
        /*0a98*/ 	.word	0x00000000
        /*0a9c*/ 	.word	0x00000050
        /*0aa0*/ 	.short	0x010a
        /*0aa2*/ 	.byte	0xff
	.zero		1


	//   ....[152]....
        /*0aa4*/ 	.word	0x0000abd0
        /*0aa8*/ 	.word	0x00000000
        /*0aac*/ 	.word	0x00000050
        /*0ab0*/ 	.short	0x010a
        /*0ab2*/ 	.byte	0xff
	.zero		1


	//----- nvinfo : EIATTR_NUM_MBARRIERS
	.align		4
.L_48:
        /*0ab4*/ 	.byte	0x03, 0x38
        /*0ab6*/ 	.short	0x0025


	//----- nvinfo : EIATTR_EXIT_INSTR_OFFSETS
	.align		4
        /*0ab8*/ 	.byte	0x04, 0x1c
        /*0aba*/ 	.short	(.L_50 - .L_49)


	//   ....[0]....
.L_49:
        /*0abc*/ 	.word	0x00002be0


	//   ....[1]....
        /*0ac0*/ 	.word	0x000030d0


	//   ....[2]....
        /*0ac4*/ 	.word	0x00003130


	//   ....[3]....
        /*0ac8*/ 	.word	0x00004360


	//   ....[4]....
        /*0acc*/ 	.word	0x00005650


	//   ....[5]....
        /*0ad0*/ 	.word	0x00005690


	//   ....[6]....
        /*0ad4*/ 	.word	0x00009ed0


	//----- nvinfo : EIATTR_MAX_THREADS
	.align		4
.L_50:
        /*0ad8*/ 	.byte	0x04, 0x05
        /*0ada*/ 	.short	(.L_52 - .L_51)
.L_51:
        /*0adc*/ 	.word	0x00000100
        /*0ae0*/ 	.word	0x00000001
        /*0ae4*/ 	.word	0x00000001


	//----- nvinfo : EIATTR_CRS_STACK_SIZE
	.align		4
.L_52:
        /*0ae8*/ 	.byte	0x04, 0x1e
        /*0aea*/ 	.short	(.L_54 - .L_53)
.L_53:
        /*0aec*/ 	.word	0x00000000


	//----- nvinfo : EIATTR_CBANK_PARAM_SIZE
	.align		4
.L_54:
        /*0af0*/ 	.byte	0x03, 0x19
        /*0af2*/ 	.short	0x0800


	//----- nvinfo : EIATTR_PARAM_CBANK
	.align		4
        /*0af4*/ 	.byte	0x04, 0x0a
        /*0af6*/ 	.short	(.L_56 - .L_55)
	.align		4
.L_55:
        /*0af8*/ 	.word	index@(.nv.constant0._ZN7cutlass13device_kernelINS_4gemm6kernel13GemmUniversalIN4cute5tupleIJiiiiEEENS1_10collective13CollectiveMmaINS1_35MainloopSm100TmaUmmaWarpSpecializedILi5ELi2ELi4ENS5_IJNS4_1CILi2EEESB_NSA_ILi1EEEEEEEENS5_IJNSA_ILi128EEENSA_ILi256EEENSA_ILi32EEEEEEaNS5_IJlSC_lEEEaSJ_NS4_8TiledMMAINS4_8MMA_AtomIJNS4_21SM100_MMA_S8_2x1SM_SSIaaiLi128ELi256ELNS4_4UMMA5MajorE0ELSO_0ELNSN_8SaturateE0EEEEEENS4_6LayoutINS5_IJSC_SC_SC_EEENS5_IJNSA_ILi0EEESU_SU_EEEEENS5_IJNS4_10UnderscoreESX_SX_EEEEENS4_28SM100_TMA_2SM_LOAD_MULTICASTENS4_14ComposedLayoutINS4_7SwizzleILi1ELi4ELi3EEENS4_18smem_ptr_flag_bitsILi8EEENSS_INS5_IJNSA_ILi8EEESH_EEENS5_IJSH_SC_EEEEEEEvNS4_8identityENS4_18SM100_TMA_2SM_LOADES1A_vS1B_EENS_8epilogue10collective18CollectiveEpilogueINS1E_23Sm100TmaWarpSpecializedILi4ELi2ELi32ELb0ELb0EEEJNS5_IJNSA_ILi64EEESG_SH_EEENS5_IJNSS_IS1J_SC_EENSS_INS5_IJSH_SB_EEENS5_IJSC_SF_EEEEEEEEaSJ_aSJ_NS1E_6fusion15FusionCallbacksIS1I_NS1Q_17LinearCombinationIaiaiLNS_15FloatRoundStyleE2EEES1K_S1P_JEEENS4_5SM1004TMEM4LOAD26SM100_TMEM_LOAD_32dp32b32xENS4_13SM90_TMA_LOADES1A_NS4_39AutoVectorizingCopyWithAssumedAlignmentILi128EEENS4_14SM90_TMA_STOREES1A_S22_S22_EEEvvEEEEvNT_6ParamsE)
        /*0afc*/ 	.short	0x0380
        /*0afe*/ 	.short	0x0800


	//----- nvinfo : EIATTR_SW_WAR
	.align		4
.L_56:
        /*0b00*/ 	.byte	0x04, 0x36
        /*0b02*/ 	.short	(.L_58 - .L_57)
.L_57:
        /*0b04*/ 	.word	0x00000008
.L_58:


//--------------------- .nv.callgraph             --------------------------
	.section	.nv.callgraph,"",@"SHT_CUDA_CALLGRAPH"
	.align	4
	.sectionentsize	8
	.align		4
        /*0000*/ 	.word	0x00000000
	.align		4
        /*0004*/ 	.word	0xffffffff
	.align		4
        /*0008*/ 	.word	index@(_ZN7cutlass13device_kernelINS_4gemm6kernel13GemmUniversalIN4cute5tupleIJiiiiEEENS1_10collective13CollectiveMmaINS1_35MainloopSm100TmaUmmaWarpSpecializedILi5ELi2ELi4ENS5_IJNS4_1CILi2EEESB_NSA_ILi1EEEEEEEENS5_IJNSA_ILi128EEENSA_ILi256EEENSA_ILi32EEEEEEaNS5_IJlSC_lEEEaSJ_NS4_8TiledMMAINS4_8MMA_AtomIJNS4_21SM100_MMA_S8_2x1SM_SSIaaiLi128ELi256ELNS4_4UMMA5MajorE0ELSO_0ELNSN_8SaturateE0EEEEEENS4_6LayoutINS5_IJSC_SC_SC_EEENS5_IJNSA_ILi0EEESU_SU_EEEEENS5_IJNS4_10UnderscoreESX_SX_EEEEENS4_28SM100_TMA_2SM_LOAD_MULTICASTENS4_14ComposedLayoutINS4_7SwizzleILi1ELi4ELi3EEENS4_18smem_ptr_flag_bitsILi8EEENSS_INS5_IJNSA_ILi8EEESH_EEENS5_IJSH_SC_EEEEEEEvNS4_8identityENS4_18SM100_TMA_2SM_LOADES1A_vS1B_EENS_8epilogue10collective18CollectiveEpilogueINS1E_23Sm100TmaWarpSpecializedILi4ELi2ELi32ELb0ELb0EEEJNS5_IJNSA_ILi64EEESG_SH_EEENS5_IJNSS_IS1J_SC_EENSS_INS5_IJSH_SB_EEENS5_IJSC_SF_EEEEEEEEaSJ_aSJ_NS1E_6fusion15FusionCallbacksIS1I_NS1Q_17LinearCombinationIaiaiLNS_15FloatRoundStyleE2EEES1K_S1P_JEEENS4_5SM1004TMEM4LOAD26SM100_TMEM_LOAD_32dp32b32xENS4_13SM90_TMA_LOADES1A_NS4_39AutoVectorizingCopyWithAssumedAlignmentILi128EEENS4_14SM90_TMA_STOREES1A_S22_S22_EEEvvEEEEvNT_6ParamsE)
	.align		4
        /*000c*/ 	.word	index@(__assertfail)
	.align		4
        /*0010*/ 	.word	0x00000000
	.align		4
        /*0014*/ 	.word	0xfffffffe
	.align		4
        /*0018*/ 	.word	0x00000000
	.align		4
        /*001c*/ 	.word	0xfffffffd
	.align		4
        /*0020*/ 	.word	0x00000000
	.align		4
        /*0024*/ 	.word	0xfffffffc


//--------------------- .nv.constant4             --------------------------
	.section	.nv.constant4,"a",@progbits
	.align	8
	.align		8
.nv.constant4:
        /*0000*/ 	.dword	__assertfail
	.align		8
        /*0008*/ 	.dword	__unnamed_1
	.align		8
        /*0010*/ 	.dword	__unnamed_2
	.align		8
        /*0018*/ 	.dword	__unnamed_3
	.align		8
        /*0020*/ 	.dword	_ZN40_INTERNAL_c5725aa8_4_k_cu_cbaa89a9_110264cuda3std3__45__cpo5beginE
	.align		8
        /*0028*/ 	.dword	_ZN40_INTERNAL_c5725aa8_4_k_cu_cbaa89a9_110264cuda3std3__45__cpo3endE
	.align		8
        /*0030*/ 	.dword	_ZN40_INTERNAL_c5725aa8_4_k_cu_cbaa89a9_110264cuda3std3__45__cpo6cbeginE
	.align		8
        /*0038*/ 	.dword	_ZN40_INTERNAL_c5725aa8_4_k_cu_cbaa89a9_110264cuda3std3__45__cpo4cendE
	.align		8
        /*0040*/ 	.dword	_ZN40_INTERNAL_c5725aa8_4_k_cu_cbaa89a9_110264cuda3std3__442_GLOBAL__N__c5725aa8_4_k_cu_cbaa89a9_110266ignoreE
	.align		8
        /*0048*/ 	.dword	_ZN40_INTERNAL_c5725aa8_4_k_cu_cbaa89a9_110264cuda3std3__419piecewise_constructE
	.align		8
        /*0050*/ 	.dword	_ZN40_INTERNAL_c5725aa8_4_k_cu_cbaa89a9_110264cuda3std3__48in_placeE
	.align		8
        /*0058*/ 	.dword	_ZN40_INTERNAL_c5725aa8_4_k_cu_cbaa89a9_110264cuda3std6ranges3__45__cpo4swapE
	.align		8
        /*0060*/ 	.dword	_ZN40_INTERNAL_c5725aa8_4_k_cu_cbaa89a9_110264cuda3std6ranges3__45__cpo9iter_moveE
	.align		8
        /*0068*/ 	.dword	_ZN40_INTERNAL_c5725aa8_4_k_cu_cbaa89a9_110264cute7productE
	.align		8
        /*0070*/ 	.dword	_ZN40_INTERNAL_c5725aa8_4_k_cu_cbaa89a9_110264cute1_E
	.align		8
        /*0078*/ 	.dword	$str$25
	.align		8
        /*0080*/ 	.dword	$str$26
	.align		8
        /*0088*/ 	.dword	$str$27
	.align		8
        /*0090*/ 	.dword	$str$28


//--------------------- .text._ZN7cutlass13device_kernelINS_4gemm6kernel13GemmUniversalIN4cute5tupleIJiiiiEEENS1_10collective13CollectiveMmaINS1_35MainloopSm100TmaUmmaWarpSpecializedILi5ELi2ELi4ENS5_IJNS4_1CILi2EEESB_NSA_ILi1EEEEEEEENS5_IJNSA_ILi128EEENSA_ILi256EEENSA_ILi32EEEEEEaNS5_IJlSC_lEEEaSJ_NS4_8TiledMMAINS4_8MMA_AtomIJNS4_21SM100_MMA_S8_2x1SM_SSIaaiLi128ELi256ELNS4_4UMMA5MajorE0ELSO_0ELNSN_8SaturateE0EEEEEENS4_6LayoutINS5_IJSC_SC_SC_EEENS5_IJNSA_ILi0EEESU_SU_EEEEENS5_IJNS4_10UnderscoreESX_SX_EEEEENS4_28SM100_TMA_2SM_LOAD_MULTICASTENS4_14ComposedLayoutINS4_7SwizzleILi1ELi4ELi3EEENS4_18smem_ptr_flag_bitsILi8EEENSS_INS5_IJNSA_ILi8EEESH_EEENS5_IJSH_SC_EEEEEEEvNS4_8identityENS4_18SM100_TMA_2SM_LOADES1A_vS1B_EENS_8epilogue10collective18CollectiveEpilogueINS1E_23Sm100TmaWarpSpecializedILi4ELi2ELi32ELb0ELb0EEEJNS5_IJNSA_ILi64EEESG_SH_EEENS5_IJNSS_IS1J_SC_EENSS_INS5_IJSH_SB_EEENS5_IJSC_SF_EEEEEEEEaSJ_aSJ_NS1E_6fusion15FusionCallbacksIS1I_NS1Q_17LinearCombinationIaiaiLNS_15FloatRoundStyleE2EEES1K_S1P_JEEENS4_5SM1004TMEM4LOAD26SM100_TMEM_LOAD_32dp32b32xENS4_13SM90_TMA_LOADES1A_NS4_39AutoVectorizingCopyWithAssumedAlignmentILi128EEENS4_14SM90_TMA_STOREES1A_S22_S22_EEEvvEEEEvNT_6ParamsE --------------------------
	.section	.text._ZN7cutlass13device_kernelINS_4gemm6kernel13GemmUniversalIN4cute5tupleIJiiiiEEENS1_10collective13CollectiveMmaINS1_35MainloopSm100TmaUmmaWarpSpecializedILi5ELi2ELi4ENS5_IJNS4_1CILi2EEESB_NSA_ILi1EEEEEEEENS5_IJNSA_ILi128EEENSA_ILi256EEENSA_ILi32EEEEEEaNS5_IJlSC_lEEEaSJ_NS4_8TiledMMAINS4_8MMA_AtomIJNS4_21SM100_MMA_S8_2x1SM_SSIaaiLi128ELi256ELNS4_4UMMA5MajorE0ELSO_0ELNSN_8SaturateE0EEEEEENS4_6LayoutINS5_IJSC_SC_SC_EEENS5_IJNSA_ILi0EEESU_SU_EEEEENS5_IJNS4_10UnderscoreESX_SX_EEEEENS4_28SM100_TMA_2SM_LOAD_MULTICASTENS4_14ComposedLayoutINS4_7SwizzleILi1ELi4ELi3EEENS4_18smem_ptr_flag_bitsILi8EEENSS_INS5_IJNSA_ILi8EEESH_EEENS5_IJSH_SC_EEEEEEEvNS4_8identityENS4_18SM100_TMA_2SM_LOADES1A_vS1B_EENS_8epilogue10collective18CollectiveEpilogueINS1E_23Sm100TmaWarpSpecializedILi4ELi2ELi32ELb0ELb0EEEJNS5_IJNSA_ILi64EEESG_SH_EEENS5_IJNSS_IS1J_SC_EENSS_INS5_IJSH_SB_EEENS5_IJSC_SF_EEEEEEEEaSJ_aSJ_NS1E_6fusion15FusionCallbacksIS1I_NS1Q_17LinearCombinationIaiaiLNS_15FloatRoundStyleE2EEES1K_S1P_JEEENS4_5SM1004TMEM4LOAD26SM100_TMEM_LOAD_32dp32b32xENS4_13SM90_TMA_LOADES1A_NS4_39AutoVectorizingCopyWithAssumedAlignmentILi128EEENS4_14SM90_TMA_STOREES1A_S22_S22_EEEvvEEEEvNT_6ParamsE,"ax",@progbits
	.align	128
.text._ZN7cutlass13device_kernelINS_4gemm6kernel13GemmUniversalIN4cute5tupleIJiiiiEEENS1_10collective13CollectiveMmaINS1_35MainloopSm100TmaUmmaWarpSpecializedILi5ELi2ELi4ENS5_IJNS4_1CILi2EEESB_NSA_ILi1EEEEEEEENS5_IJNSA_ILi128EEENSA_ILi256EEENSA_ILi32EEEEEEaNS5_IJlSC_lEEEaSJ_NS4_8TiledMMAINS4_8MMA_AtomIJNS4_21SM100_MMA_S8_2x1SM_SSIaaiLi128ELi256ELNS4_4UMMA5MajorE0ELSO_0ELNSN_8SaturateE0EEEEEENS4_6LayoutINS5_IJSC_SC_SC_EEENS5_IJNSA_ILi0EEESU_SU_EEEEENS5_IJNS4_10UnderscoreESX_SX_EEEEENS4_28SM100_TMA_2SM_LOAD_MULTICASTENS4_14ComposedLayoutINS4_7SwizzleILi1ELi4ELi3EEENS4_18smem_ptr_flag_bitsILi8EEENSS_INS5_IJNSA_ILi8EEESH_EEENS5_IJSH_SC_EEEEEEEvNS4_8identityENS4_18SM100_TMA_2SM_LOADES1A_vS1B_EENS_8epilogue10collective18CollectiveEpilogueINS1E_23Sm100TmaWarpSpecializedILi4ELi2ELi32ELb0ELb0EEEJNS5_IJNSA_ILi64EEESG_SH_EEENS5_IJNSS_IS1J_SC_EENSS_INS5_IJSH_SB_EEENS5_IJSC_SF_EEEEEEEEaSJ_aSJ_NS1E_6fusion15FusionCallbacksIS1I_NS1Q_17LinearCombinationIaiaiLNS_15FloatRoundStyleE2EEES1K_S1P_JEEENS4_5SM1004TMEM4LOAD26SM100_TMEM_LOAD_32dp32b32xENS4_13SM90_TMA_LOADES1A_NS4_39AutoVectorizingCopyWithAssumedAlignmentILi128EEENS4_14SM90_TMA_STOREES1A_S22_S22_EEEvvEEEEvNT_6ParamsE:
        .type           _ZN7cutlass13device_kernelINS_4gemm6kernel13GemmUniversalIN4cute5tupleIJiiiiEEENS1_10collective13CollectiveMmaINS1_35MainloopSm100TmaUmmaWarpSpecializedILi5ELi2ELi4ENS5_IJNS4_1CILi2EEESB_NSA_ILi1EEEEEEEENS5_IJNSA_ILi128EEENSA_ILi256EEENSA_ILi32EEEEEEaNS5_IJlSC_lEEEaSJ_NS4_8TiledMMAINS4_8MMA_AtomIJNS4_21SM100_MMA_S8_2x1SM_SSIaaiLi128ELi256ELNS4_4UMMA5MajorE0ELSO_0ELNSN_8SaturateE0EEEEEENS4_6LayoutINS5_IJSC_SC_SC_EEENS5_IJNSA_ILi0EEESU_SU_EEEEENS5_IJNS4_10UnderscoreESX_SX_EEEEENS4_28SM100_TMA_2SM_LOAD_MULTICASTENS4_14ComposedLayoutINS4_7SwizzleILi1ELi4ELi3EEENS4_18smem_ptr_flag_bitsILi8EEENSS_INS5_IJNSA_ILi8EEESH_EEENS5_IJSH_SC_EEEEEEEvNS4_8identityENS4_18SM100_TMA_2SM_LOADES1A_vS1B_EENS_8epilogue10collective18CollectiveEpilogueINS1E_23Sm100TmaWarpSpecializedILi4ELi2ELi32ELb0ELb0EEEJNS5_IJNSA_ILi64EEESG_SH_EEENS5_IJNSS_IS1J_SC_EENSS_INS5_IJSH_SB_EEENS5_IJSC_SF_EEEEEEEEaSJ_aSJ_NS1E_6fusion15FusionCallbacksIS1I_NS1Q_17LinearCombinationIaiaiLNS_15FloatRoundStyleE2EEES1K_S1P_JEEENS4_5SM1004TMEM4LOAD26SM100_TMEM_LOAD_32dp32b32xENS4_13SM90_TMA_LOADES1A_NS4_39AutoVectorizingCopyWithAssumedAlignmentILi128EEENS4_14SM90_TMA_STOREES1A_S22_S22_EEEvvEEEEvNT_6ParamsE,@function
        .size           _ZN7cutlass13device_kernelINS_4gemm6kernel13GemmUniversalIN4cute5tupleIJiiiiEEENS1_10collective13CollectiveMmaINS1_35MainloopSm100TmaUmmaWarpSpecializedILi5ELi2ELi4ENS5_IJNS4_1CILi2EEESB_NSA_ILi1EEEEEEEENS5_IJNSA_ILi128EEENSA_ILi256EEENSA_ILi32EEEEEEaNS5_IJlSC_lEEEaSJ_NS4_8TiledMMAINS4_8MMA_AtomIJNS4_21SM100_MMA_S8_2x1SM_SSIaaiLi128ELi256ELNS4_4UMMA5MajorE0ELSO_0ELNSN_8SaturateE0EEEEEENS4_6LayoutINS5_IJSC_SC_SC_EEENS5_IJNSA_ILi0EEESU_SU_EEEEENS5_IJNS4_10UnderscoreESX_SX_EEEEENS4_28SM100_TMA_2SM_LOAD_MULTICASTENS4_14ComposedLayoutINS4_7SwizzleILi1ELi4ELi3EEENS4_18smem_ptr_flag_bitsILi8EEENSS_INS5_IJNSA_ILi8EEESH_EEENS5_IJSH_SC_EEEEEEEvNS4_8identityENS4_18SM100_TMA_2SM_LOADES1A_vS1B_EENS_8epilogue10collective18CollectiveEpilogueINS1E_23Sm100TmaWarpSpecializedILi4ELi2ELi32ELb0ELb0EEEJNS5_IJNSA_ILi64EEESG_SH_EEENS5_IJNSS_IS1J_SC_EENSS_INS5_IJSH_SB_EEENS5_IJSC_SF_EEEEEEEEaSJ_aSJ_NS1E_6fusion15FusionCallbacksIS1I_NS1Q_17LinearCombinationIaiaiLNS_15FloatRoundStyleE2EEES1K_S1P_JEEENS4_5SM1004TMEM4LOAD26SM100_TMEM_LOAD_32dp32b32xENS4_13SM90_TMA_LOADES1A_NS4_39AutoVectorizingCopyWithAssumedAlignmentILi128EEENS4_14SM90_TMA_STOREES1A_S22_S22_EEEvvEEEEvNT_6ParamsE,(.L_x_194 - _ZN7cutlass13device_kernelINS_4gemm6kernel13GemmUniversalIN4cute5tupleIJiiiiEEENS1_10collective13CollectiveMmaINS1_35MainloopSm100TmaUmmaWarpSpecializedILi5ELi2ELi4ENS5_IJNS4_1CILi2EEESB_NSA_ILi1EEEEEEEENS5_IJNSA_ILi128EEENSA_ILi256EEENSA_ILi32EEEEEEaNS5_IJlSC_lEEEaSJ_NS4_8TiledMMAINS4_8MMA_AtomIJNS4_21SM100_MMA_S8_2x1SM_SSIaaiLi128ELi256ELNS4_4UMMA5MajorE0ELSO_0ELNSN_8SaturateE0EEEEEENS4_6LayoutINS5_IJSC_SC_SC_EEENS5_IJNSA_ILi0EEESU_SU_EEEEENS5_IJNS4_10UnderscoreESX_SX_EEEEENS4_28SM100_TMA_2SM_LOAD_MULTICASTENS4_14ComposedLayoutINS4_7SwizzleILi1ELi4ELi3EEENS4_18smem_ptr_flag_bitsILi8EEENSS_INS5_IJNSA_ILi8EEESH_EEENS5_IJSH_SC_EEEEEEEvNS4_8identityENS4_18SM100_TMA_2SM_LOADES1A_vS1B_EENS_8epilogue10collective18CollectiveEpilogueINS1E_23Sm100TmaWarpSpecializedILi4ELi2ELi32ELb0ELb0EEEJNS5_IJNSA_ILi64EEESG_SH_EEENS5_IJNSS_IS1J_SC_EENSS_INS5_IJSH_SB_EEENS5_IJSC_SF_EEEEEEEEaSJ_aSJ_NS1E_6fusion15FusionCallbacksIS1I_NS1Q_17LinearCombinationIaiaiLNS_15FloatRoundStyleE2EEES1K_S1P_JEEENS4_5SM1004TMEM4LOAD26SM100_TMEM_LOAD_32dp32b32xENS4_13SM90_TMA_LOADES1A_NS4_39AutoVectorizingCopyWithAssumedAlignmentILi128EEENS4_14SM90_TMA_STOREES1A_S22_S22_EEEvvEEEEvNT_6ParamsE)
        .other          _ZN7cutlass13device_kernelINS_4gemm6kernel13GemmUniversalIN4cute5tupleIJiiiiEEENS1_10collective13CollectiveMmaINS1_35MainloopSm100TmaUmmaWarpSpecializedILi5ELi2ELi4ENS5_IJNS4_1CILi2EEESB_NSA_ILi1EEEEEEEENS5_IJNSA_ILi128EEENSA_ILi256EEENSA_ILi32EEEEEEaNS5_IJlSC_lEEEaSJ_NS4_8TiledMMAINS4_8MMA_AtomIJNS4_21SM100_MMA_S8_2x1SM_SSIaaiLi128ELi256ELNS4_4UMMA5MajorE0ELSO_0ELNSN_8SaturateE0EEEEEENS4_6LayoutINS5_IJSC_SC_SC_EEENS5_IJNSA_ILi0EEESU_SU_EEEEENS5_IJNS4_10UnderscoreESX_SX_EEEEENS4_28SM100_TMA_2SM_LOAD_MULTICASTENS4_14ComposedLayoutINS4_7SwizzleILi1ELi4ELi3EEENS4_18smem_ptr_flag_bitsILi8EEENSS_INS5_IJNSA_ILi8EEESH_EEENS5_IJSH_SC_EEEEEEEvNS4_8identityENS4_18SM100_TMA_2SM_LOADES1A_vS1B_EENS_8epilogue10collective18CollectiveEpilogueINS1E_23Sm100TmaWarpSpecializedILi4ELi2ELi32ELb0ELb0EEEJNS5_IJNSA_ILi64EEESG_SH_EEENS5_IJNSS_IS1J_SC_EENSS_INS5_IJSH_SB_EEENS5_IJSC_SF_EEEEEEEEaSJ_aSJ_NS1E_6fusion15FusionCallbacksIS1I_NS1Q_17LinearCombinationIaiaiLNS_15FloatRoundStyleE2EEES1K_S1P_JEEENS4_5SM1004TMEM4LOAD26SM100_TMEM_LOAD_32dp32b32xENS4_13SM90_TMA_LOADES1A_NS4_39AutoVectorizingCopyWithAssumedAlignmentILi128EEENS4_14SM90_TMA_STOREES1A_S22_S22_EEEvvEEEEvNT_6ParamsE,@"STO_CUDA_ENTRY STV_DEFAULT"
_ZN7cutlass13device_kernelINS_4gemm6kernel13GemmUniversalIN4cute5tupleIJiiiiEEENS1_10collective13CollectiveMmaINS1_35MainloopSm100TmaUmmaWarpSpecializedILi5ELi2ELi4ENS5_IJNS4_1CILi2EEESB_NSA_ILi1EEEEEEEENS5_IJNSA_ILi128EEENSA_ILi256EEENSA_ILi32EEEEEEaNS5_IJlSC_lEEEaSJ_NS4_8TiledMMAINS4_8MMA_AtomIJNS4_21SM100_MMA_S8_2x1SM_SSIaaiLi128ELi256ELNS4_4UMMA5MajorE0ELSO_0ELNSN_8SaturateE0EEEEEENS4_6LayoutINS5_IJSC_SC_SC_EEENS5_IJNSA_ILi0EEESU_SU_EEEEENS5_IJNS4_10UnderscoreESX_SX_EEEEENS4_28SM100_TMA_2SM_LOAD_MULTICASTENS4_14ComposedLayoutINS4_7SwizzleILi1ELi4ELi3EEENS4_18smem_ptr_flag_bitsILi8EEENSS_INS5_IJNSA_ILi8EEESH_EEENS5_IJSH_SC_EEEEEEEvNS4_8identityENS4_18SM100_TMA_2SM_LOADES1A_vS1B_EENS_8epilogue10collective18CollectiveEpilogueINS1E_23Sm100TmaWarpSpecializedILi4ELi2ELi32ELb0ELb0EEEJNS5_IJNSA_ILi64EEESG_SH_EEENS5_IJNSS_IS1J_SC_EENSS_INS5_IJSH_SB_EEENS5_IJSC_SF_EEEEEEEEaSJ_aSJ_NS1E_6fusion15FusionCallbacksIS1I_NS1Q_17LinearCombinationIaiaiLNS_15FloatRoundStyleE2EEES1K_S1P_JEEENS4_5SM1004TMEM4LOAD26SM100_TMEM_LOAD_32dp32b32xENS4_13SM90_TMA_LOADES1A_NS4_39AutoVectorizingCopyWithAssumedAlignmentILi128EEENS4_14SM90_TMA_STOREES1A_S22_S22_EEEvvEEEEvNT_6ParamsE:
[----:B------:R-:W1:Y:S01]  /*0000*/  LDC R1, c[0x0][0x37c] ;  /* 0x0000df00ff017b82 */ /* 0x000e620000000800 */
[----:B------:R-:W2:Y:S01]  /*0010*/  S2R R87, SR_TID.X ;  /* 0x0000000000577919 */ /* 0x000ea20000002100 */
[----:B------:R-:W3:Y:S06]  /*0020*/  LDCU.64 UR8, c[0x0][0x890] ;  /* 0x00011200ff0877ac */ /* 0x000eec0008000a00 */
[----:B------:R-:W4:Y:S01]  /*0030*/  S2UR UR46, SR_CgaCtaId ;  /* 0x00000000002e79c3 */ /* 0x000f220000008800 */
[----:B------:R-:W-:Y:S02]  /*0040*/  PRMT R76, RZ, 0x7610, R76 ;  /* 0x00007610ff4c7816 */ /* 0x000fe4000000004c */
[----:B------:R-:W-:Y:S01]  /*0050*/  ELECT P1, URZ, PT ;  /* 0x0000000000ff782f */ /* 0x000fe20003820000 */
[----:B---3--:R-:W-:-:S04]  /*0060*/  UISETP.NE.U32.AND UP0, UPT, UR8, URZ, UPT ;  /* 0x000000ff0800728c */ /* 0x008fc8000bf05070 */
[----:B------:R-:W-:Y:S02]  /*0070*/  UISETP.NE.AND.EX UP0, UPT, UR9, URZ, UPT, UP0 ;  /* 0x000000ff0900728c */ /* 0x000fe4000bf05300 */
[----:B----4-:R-:W-:Y:S02]  /*0080*/  ULOP3.LUT UR27, UR46, 0x1, URZ, 0xc0, !UPT ;  /* 0x000000012e1b7892 */ /* 0x010fe4000f8ec0ff */
[----:B------:R-:W-:Y:S01]  /*0090*/  ULOP3.LUT UR28, UR46, 0x1, URZ, 0x3c, !UPT ;  /* 0x000000012e1c7892 */ /* 0x000fe2000f8e3cff */
[----:B--2---:R-:W-:-:S05]  /*00a0*/  SHF.R.U32.HI R77, RZ, 0x5, R87 ;  /* 0x00000005ff4d7819 */ /* 0x004fca0000011657 */
[----:B------:R-:W2:Y:S02]  /*00b0*/  SHFL.IDX PT, R0, R77, RZ, 0x1f ;  /* 0x00001fff4d007589 */ /* 0x000ea400000e0000 */
[----:B--2---:R-:W-:Y:S01]  /*00c0*/  R2UR UR18, R0 ;  /* 0x00000000001272ca */ /* 0x004fe200000e0000 */
[----:B-1----:R-:W-:-:S14]  /*00d0*/  BRA.U UP0, `(.L_x_0) ;  /* 0x0000000100307547 */ /* 0x002fdc000b800000 */
[----:B------:R-:W1:Y:S02]  /*00e0*/  LDCU.64 UR4, c[0x0][0x888] ;  /* 0x00011100ff0477ac */ /* 0x000e640008000a00 */
[----:B-1----:R-:W-:-:S04]  /*00f0*/  UISETP.NE.U32.AND UP0, UPT, UR4, URZ, UPT ;  /* 0x000000ff0400728c */ /* 0x002fc8000bf05070 */
[----:B------:R-:W-:-:S09]  /*0100*/  UISETP.NE.AND.EX UP0, UPT, UR5, URZ, UPT, UP0 ;  /* 0x000000ff0500728c */ /* 0x000fd2000bf05300 */
[----:B------:R-:W-:Y:S05]  /*0110*/  BRA.U !UP0, `(.L_x_1) ;  /* 0x0000000108147547 */ /* 0x000fea000b800000 */
[----:B------:R-:W1:Y:S01]  /*0120*/  LDC.64 R40, c[0x0][0x888] ;  /* 0x00022200ff287b82 */ /* 0x000e620000000a00 */
[----:B------:R-:W1:Y:S02]  /*0130*/  LDCU.64 UR4, c[0x0][0x358] ;  /* 0x00006b00ff0477ac */ /* 0x000e640008000a00 */
[----:B-1----:R1:W5:Y:S01]  /*0140*/  LDG.E R40, desc[UR4][R40.64] ;  /* 0x0000000428287981 */ /* 0x002362000c1e1900 */
[----:B------:R-:W-:Y:S01]  /*0150*/  HFMA2 R76, -RZ, RZ, 0, 5.9604644775390625e-08 ;  /* 0x00000001ff4c7431 */ /* 0x000fe200000001ff */
[----:B------:R-:W-:Y:S05]  /*0160*/  BRA `(.L_x_0) ;  /* 0x00000000000c7947 */ /* 0x000fea0003800000 */
.L_x_1:
[----:B------:R-:W1:Y:S01]  /*0170*/  LDCU UR4, c[0x0][0x880] ;  /* 0x00011000ff0477ac */ /* 0x000e620008000800 */
[----:B------:R-:W-:Y:S01]  /*0180*/  HFMA2 R76, -RZ, RZ, 0, 5.9604644775390625e-08 ;  /* 0x00000001ff4c7431 */ /* 0x000fe200000001ff */
[----:B-1----:R-:W-:-:S07]  /*0190*/  MOV R40, UR4 ;  /* 0x0000000400287c02 */ /* 0x002fce0008000f00 */
.L_x_0:
[----:B------:R-:W2:Y:S02]  /*01a0*/  LDCU.64 UR4, c[0x0][0x8b0] ;  /* 0x00011600ff0477ac */ /* 0x000ea40008000a00 */
[----:B--2---:R-:W-:-:S04]  /*01b0*/  UISETP.NE.U32.AND UP0, UPT, UR4, URZ, UPT ;  /* 0x000000ff0400728c */ /* 0x004fc8000bf05070 */
[----:B------:R-:W-:-:S09]  /*01c0*/  UISETP.NE.AND.EX UP0, UPT, UR5, URZ, UPT, UP0 ;  /* 0x000000ff0500728c */ /* 0x000fd2000bf05300 */
[----:B------:R-:W-:Y:S05]  /*01d0*/  BRA.U UP0, `(.L_x_2) ;  /* 0x0000000100287547 */ /* 0x000fea000b800000 */
[----:B------:R-:W2:Y:S02]  /*01e0*/  LDCU.64 UR4, c[0x0][0x8a8] ;  /* 0x00011500ff0477ac */ /* 0x000ea40008000a00 */
[----:B--2---:R-:W-:-:S04]  /*01f0*/  UISETP.NE.U32.AND UP0, UPT, UR4, URZ, UPT ;  /* 0x000000ff0400728c */ /* 0x004fc8000bf05070 */
[----:B------:R-:W-:-:S09]  /*0200*/  UISETP.NE.AND.EX UP0, UPT, UR5, URZ, UPT, UP0 ;  /* 0x000000ff0500728c */ /* 0x000fd2000bf05300 */
[----:B------:R-:W-:Y:S05]  /*0210*/  BRA.U !UP0, `(.L_x_3) ;  /* 0x0000000108107547 */ /* 0x000fea000b800000 */
[----:B------:R-:W2:Y:S01]  /*0220*/  LDC.64 R38, c[0x0][0x8a8] ;  /* 0x00022a00ff267b82 */ /* 0x000ea20000000a00 */
[----:B------:R-:W2:Y:S02]  /*0230*/  LDCU.64 UR4, c[0x0][0x358] ;  /* 0x00006b00ff0477ac */ /* 0x000ea40008000a00 */
[----:B--2---:R2:W5:Y:S01]  /*0240*/  LDG.E R38, desc[UR4][R38.64] ;  /* 0x0000000426267981 */ /* 0x004562000c1e1900 */
[----:B------:R-:W-:Y:S05]  /*0250*/  BRA `(.L_x_2) ;  /* 0x0000000000087947 */ /* 0x000fea0003800000 */
.L_x_3:
[----:B------:R-:W2:Y:S02]  /*0260*/  LDCU UR4, c[0x0][0x8a0] ;  /* 0x00011400ff0477ac */ /* 0x000ea40008000800 */
[----:B--2---:R-:W-:Y:S02]  /*0270*/  MOV R38, UR4 ;  /* 0x0000000400267c02 */ /* 0x004fe40008000f00 */
.L_x_2:
[----:B------:R-:W-:Y:S01]  /*0280*/  IMAD.U32 R0, RZ, RZ, UR18 ;  /* 0x00000012ff007e24 */ /* 0x000fe2000f8e00ff */
[----:B------:R-:W-:Y:S04]  /*0290*/  BSSY.RECONVERGENT B0, `(.L_x_4) ;  /* 0x000000c000007945 */ /* 0x000fe80003800200 */
[C---:B------:R-:W-:Y:S02]  /*02a0*/  ISETP.NE.OR P2, PT, R0.reuse, 0x1, !P1 ;  /* 0x000000010000780c */ /* 0x040fe40004f45670 */
[----:B------:R-:W-:-:S11]  /*02b0*/  ISETP.NE.OR P0, PT, R0, 0x3, !P1 ;  /* 0x000000030000780c */ /* 0x000fd60004f05670 */
[----:B------:R-:W-:Y:S05]  /*02c0*/  @P2 BRA `(.L_x_5) ;  /* 0x0000000000202947 */ /* 0x000fea0003800000 */
[----:B------:R-:W3:Y:S02]  /*02d0*/  LDCU.64 UR4, c[0x0][0x348] ;  /* 0x00006900ff0477ac */ /* 0x000ee40008000a00 */
[----:B---3--:R-:W-:Y:S02]  /*02e0*/  UIADD3 UR6, UP1, UPT, UR4, 0x80, URZ ;  /* 0x0000008004067890 */ /* 0x008fe4000ff3e0ff */
[----:B------:R-:W-:Y:S02]  /*02f0*/  UIADD3 UR4, UP0, UPT, UR4, 0x180, URZ ;  /* 0x0000018004047890 */ /* 0x000fe4000ff1e0ff */
[----:B------:R-:W-:Y:S02]  /*0300*/  UIADD3.X UR7, UPT, UPT, URZ, UR5, URZ, UP1, !UPT ;  /* 0x00000005ff077290 */ /* 0x000fe40008ffe4ff */
[----:B------:R-:W-:-:S07]  /*0310*/  UIADD3.X UR5, UPT, UPT, URZ, UR5, URZ, UP0, !UPT ;  /* 0x00000005ff057290 */ /* 0x000fce00087fe4ff */
[----:B------:R3:W-:Y:S02]  /*0320*/  UTMACCTL.PF [UR6] ;  /* 0x00000000060079b9 */ /* 0x0007e40008040000 */
[----:B------:R3:W-:Y:S02]  /*0330*/  UTMACCTL.PF [UR4] ;  /* 0x00000000040079b9 */ /* 0x0007e40008040000 */
[----:B---3--:R-:W-:Y:S01]  /*0340*/  NOP ;  /* 0x0000000000007918 */ /* 0x008fe20000000000 */
.L_x_5:
[----:B------:R-:W-:Y:S05]  /*0350*/  BSYNC.RECONVERGENT B0 ;  /* 0x0000000000007941 */ /* 0x000fea0003800200 */
.L_x_4:
[----:B------:R-:W-:Y:S04]  /*0360*/  BSSY.RECONVERGENT B0, `(.L_x_6) ;  /* 0x000000a000007945 */ /* 0x000fe80003800200 */
        /* <DEDUP_REMOVED lines=9> */
.L_x_7:
[----:B------:R-:W-:Y:S05]  /*0400*/  BSYNC.RECONVERGENT B0 ;  /* 0x0000000000007941 */ /* 0x000fea0003800200 */
.L_x_6:
[----:B------:R-:W3:Y:S01]  /*0410*/  LDCU.64 UR4, c[0x0][0x888] ;  /* 0x00011100ff0477ac */ /* 0x000ee20008000a00 */
[----:B------:R-:W-:Y:S02]  /*0420*/  UISETP.EQ.U32.AND UP1, UPT, UR8, URZ, UPT ;  /* 0x000000ff0800728c */ /* 0x000fe4000bf22070 */
[----:B------:R-:W-:Y:S02]  /*0430*/  UPLOP3.LUT UP3, UPT, UPT, UPT, UPT, 0x80, 0x8 ;  /* 0x000000000008789c */ /* 0x000fe40003f6f070 */
[----:B---3--:R-:W-:-:S04]  /*0440*/  UISETP.NE.U32.AND UP0, UPT, UR4, URZ, UPT ;  /* 0x000000ff0400728c */ /* 0x008fc8000bf05070 */
[----:B------:R-:W-:-:S04]  /*0450*/  UISETP.NE.AND.EX UP0, UPT, UR5, URZ, UPT, UP0 ;  /* 0x000000ff0500728c */ /* 0x000fc8000bf05300 */
[----:B------:R-:W-:-:S04]  /*0460*/  UISETP.EQ.OR.EX UP2, UPT, UR9, URZ, !UP0, UP1 ;  /* 0x000000ff0900728c */ /* 0x000fc8000c742710 */
[----:B------:R-:W-:-:S06]  /*0470*/  UP2UR UR4, UPR, URZ, 0x4 ;  /* 0x00000004ff047883 */ /* 0x000fcc0008000000 */
[----:B------:R-:W-:Y:S01]  /*0480*/  MOV R79, UR4 ;  /* 0x00000004004f7c02 */ /* 0x000fe20008000f00 */
[----:B------:R-:W-:Y:S06]  /*0490*/  BRA.U !UP2, `(.L_x_8) ;  /* 0x000000010a207547 */ /* 0x000fec000b800000 */
[----:B-----5:R-:W-:Y:S01]  /*04a0*/  R2UR UR5, R40 ;  /* 0x00000000280572ca */ /* 0x020fe200000e0000 */
[----:B------:R-:W-:Y:S02]  /*04b0*/  UISETP.NE.U32.AND UP1, UPT, UR8, URZ, UPT ;  /* 0x000000ff0800728c */ /* 0x000fe4000bf25070 */
[----:B------:R-:W-:Y:S02]  /*04c0*/  USEL UR4, URZ, 0xffffffff, UP0 ;  /* 0xffffffffff047887 */ /* 0x000fe40008000000 */
[----:B------:R-:W-:-:S08]  /*04d0*/  UISETP.NE.AND.EX UP1, UPT, UR9, URZ, UPT, UP1 ;  /* 0x000000ff0900728c */ /* 0x000fd0000bf25310 */
[----:B------:R-:W-:-:S04]  /*04e0*/  UISETP.NE.AND UP0, UPT, UR5, URZ, UPT ;  /* 0x000000ff0500728c */ /* 0x000fc8000bf05270 */
[----:B------:R-:W-:-:S04]  /*04f0*/  @!UP1 USEL UR4, URZ, 0xffffffff, UP0 ;  /* 0xffffffffff049887 */ /* 0x000fc80008000000 */
[----:B------:R-:W-:-:S04]  /*0500*/  ULOP3.LUT UR4, UR4, 0x1, URZ, 0xc0, !UPT ;  /* 0x0000000104047892 */ /* 0x000fc8000f8ec0ff */
[----:B------:R-:W-:-:S11]  /*0510*/  UISETP.NE.U32.AND UP3, UPT, UR4, 0x1, UPT ;  /* 0x000000010400788c */ /* 0x000fd6000bf65070 */
.L_x_8:
[----:B------:R-:W3:Y:S01]  /*0520*/  SHFL.IDX PT, R0, R77, RZ, 0x1f ;  /* 0x00001fff4d007589 */ /* 0x000ee200000e0000 */
[----:B------:R-:W-:-:S04]  /*0530*/  UISETP.NE.AND UP0, UPT, UR18, 0x2, UPT ;  /* 0x000000021200788c */ /* 0x000fc8000bf05270 */
[----:B------:R-:W-:Y:S02]  /*0540*/  UISETP.EQ.AND UP1, UPT, UR27, URZ, !UP0 ;  /* 0x000000ff1b00728c */ /* 0x000fe4000c722270 */
[----:B------:R-:W-:-:S04]  /*0550*/  USEL UR52, URZ, 0x1, UP0 ;  /* 0x00000001ff347887 */ /* 0x000fc80008000000 */
[----:B------:R-:W-:Y:S02]  /*0560*/  PLOP3.LUT P3, PT, P1, PT, UP1, 0x80, 0x8 ;  /* 0x000000000008781c */ /* 0x000fe40000f6f018 */
[----:B---3--:R-:W-:-:S13]  /*0570*/  ISETP.NE.AND P0, PT, R0, RZ, PT ;  /* 0x000000ff0000720c */ /* 0x008fda0003f05270 */
[----:B------:R-:W-:Y:S05]  /*0580*/  @P0 BRA `(.L_x_9) ;  /* 0x00000000005c0947 */ /* 0x000fea0003800000 */
[----:B------:R-:W-:Y:S01]  /*0590*/  UMOV UR4, 0x400 ;  /* 0x0000040000047882 */ /* 0x000fe20000000000 */
[----:B------:R-:W-:Y:S01]  /*05a0*/  UMOV UR8, 0x1 ;  /* 0x0000000100087882 */ /* 0x000fe20000000000 */
[----:B------:R-:W-:Y:S01]  /*05b0*/  UMOV UR6, 0x2 ;  /* 0x0000000200067882 */ /* 0x000fe20000000000 */
[----:B------:R-:W-:Y:S02]  /*05c0*/  ULEA UR4, UR46, UR4, 0x18 ;  /* 0x000000042e047291 */ /* 0x000fe4000f8ec0ff */
[----:B------:R-:W-:-:S04]  /*05d0*/  UIADD3 UR8, UPT, UPT, -UR8, 0x100000, URZ ;  /* 0x0010000008087890 */ /* 0x000fc8000fffe1ff */
[----:B------:R-:W-:Y:S02]  /*05e0*/  USHF.L.U32 UR9, UR8, 0xb, URZ ;  /* 0x0000000b08097899 */ /* 0x000fe400080006ff */
[----:B------:R-:W-:Y:S02]  /*05f0*/  USHF.L.U32 UR8, UR8, 0x1, URZ ;  /* 0x0000000108087899 */ /* 0x000fe400080006ff */
[----:B------:R-:W-:-:S04]  /*0600*/  UIADD3 UR6, UPT, UPT, -UR6, 0x100000, URZ ;  /* 0x0010000006067890 */ /* 0x000fc8000fffe1ff */
[----:B------:R-:W-:Y:S02]  /*0610*/  USHF.L.U32 UR7, UR6, 0xb, URZ ;  /* 0x0000000b06077899 */ /* 0x000fe400080006ff */
[----:B------:R-:W-:Y:S01]  /*0620*/  USHF.L.U32 UR6, UR6, 0x1, URZ ;  /* 0x0000000106067899 */ /* 0x000fe200080006ff */
[----:B------:R-:W-:Y:S01]  /*0630*/  ELECT P0, URZ, PT ;  /* 0x0000000000ff782f */ /* 0x000fe20003800000 */
[----:B------:R-:W3:Y:S02]  /*0640*/  FENCE.VIEW.ASYNC.S ;  /* 0x00000000000073c6 */ /* 0x000ee40000000000 */
[----:B---3--:R3:W4:Y:S08]  /*0650*/  SYNCS.EXCH.64 URZ, [UR4], UR8 ;  /* 0x0000000804ff75b2 */ /* 0x0087300008000100 */
[----:B------:R3:W1:Y:S01]  /*0660*/  SYNCS.EXCH.64 URZ, [UR4+0x28], UR6 ;  /* 0x0000280604ff75b2 */ /* 0x0006620008000100 */
        /* <DEDUP_REMOVED lines=8> */
[----:B------:R-:W-:Y:S01]  /*06f0*/  NOP ;  /* 0x0000000000007918 */ /* 0x000fe20000000000 */
.L_x_9:
[----:B------:R-:W2:Y:S01]  /*0700*/  SHFL.IDX PT, R0, R77, RZ, 0x1f ;  /* 0x00001fff4d007589 */ /* 0x000ea200000e0000 */
[----:B------:R-:W-:Y:S01]  /*0710*/  NOP ;  /* 0x0000000000007918 */ /* 0x000fe20000000000 */
[----:B--2---:R-:W-:-:S13]  /*0720*/  ISETP.NE.AND P0, PT, R0, 0x1, PT ;  /* 0x000000010000780c */ /* 0x004fda0003f05270 */
[----:B------:R-:W-:Y:S05]  /*0730*/  @P0 BRA `(.L_x_10) ;  /* 0x0000000000540947 */ /* 0x000fea0003800000 */
[----:B---3--:R-:W-:Y:S01]  /*0740*/  UMOV UR4, 0x400 ;  /* 0x0000040000047882 */ /* 0x008fe20000000000 */
        /* <DEDUP_REMOVED lines=10> */
[----:B------:R-:W2:Y:S02]  /*07f0*/  FENCE.VIEW.ASYNC.S ;  /* 0x00000000000073c6 */ /* 0x000ea40000000000 */
[----:B--2---:R2:W3:Y:S08]  /*0800*/  SYNCS.EXCH.64 URZ, [UR4+0x50], UR8 ;  /* 0x0000500804ff75b2 */ /* 0x0044f00008000100 */
        /* <DEDUP_REMOVED lines=8> */
.L_x_10:
[----:B------:R-:W4:Y:S01]  /*0890*/  SHFL.IDX PT, R0, R77, RZ, 0x1f ;  /* 0x00001fff4d007589 */ /* 0x000f2200000e0000 */
[----:B------:R-:W-:Y:S01]  /*08a0*/  NOP ;  /* 0x0000000000007918 */ /* 0x000fe20000000000 */
[----:B----4-:R-:W-:-:S13]  /*08b0*/  ISETP.NE.AND P0, PT, R0, 0x3, PT ;  /* 0x000000030000780c */ /* 0x010fda0003f05270 */
[----:B------:R-:W-:Y:S05]  /*08c0*/  @P0 BRA `(.L_x_11) ;  /* 0x00000000002c0947 */ /* 0x000fea0003800000 */
[----:B--23--:R-:W-:Y:S01]  /*08d0*/  UMOV UR6, 0x400 ;  /* 0x0000040000067882 */ /* 0x00cfe20000000000 */
[----:B------:R-:W-:Y:S01]  /*08e0*/  UMOV UR4, 0x20 ;  /* 0x0000002000047882 */ /* 0x000fe20000000000 */
[----:B------:R-:W-:Y:S02]  /*08f0*/  ULEA UR6, UR46, UR6, 0x18 ;  /* 0x000000062e067291 */ /* 0x000fe4000f8ec0ff */
[----:B------:R-:W-:-:S04]  /*0900*/  UIADD3 UR4, UPT, UPT, -UR4, 0x100000, URZ ;  /* 0x0010000004047890 */ /* 0x000fc8000fffe1ff */
[----:B------:R-:W-:Y:S02]  /*0910*/  USHF.L.U32 UR5, UR4, 0xb, URZ ;  /* 0x0000000b04057899 */ /* 0x000fe400080006ff */
[----:B------:R-:W-:Y:S01]  /*0920*/  USHF.L.U32 UR4, UR4, 0x1, URZ ;  /* 0x0000000104047899 */ /* 0x000fe200080006ff */
[----:B------:R-:W-:Y:S01]  /*0930*/  ELECT P0, URZ, PT ;  /* 0x0000000000ff782f */ /* 0x000fe20003800000 */
[----:B------:R-:W2:Y:S10]  /*0940*/  FENCE.VIEW.ASYNC.S ;  /* 0x00000000000073c6 */ /* 0x000eb40000000000 */
[----:B--2---:R4:W2:Y:S01]  /*0950*/  SYNCS.EXCH.64 URZ, [UR6+0x90], UR4 ;  /* 0x0000900406ff75b2 */ /* 0x0048a20008000100 */
[----:B------:R4:W3:Y:S02]  /*0960*/  SYNCS.EXCH.64 URZ, [UR6+0x98], UR4 ;  /* 0x0000980406ff75b2 */ /* 0x0008e40008000100 */
[----:B----4-:R-:W-:Y:S01]  /*0970*/  NOP ;  /* 0x0000000000007918 */ /* 0x010fe20000000000 */
.L_x_11:
[----:B------:R-:W4:Y:S01]  /*0980*/  SHFL.IDX PT, R0, R77, RZ, 0x1f ;  /* 0x00001fff4d007589 */ /* 0x000f2200000e0000 */
[----:B------:R-:W-:Y:S01]  /*0990*/  NOP ;  /* 0x0000000000007918 */ /* 0x000fe20000000000 */
[----:B----4-:R-:W-:-:S13]  /*09a0*/  ISETP.NE.AND P0, PT, R0, 0x4, PT ;  /* 0x000000040000780c */ /* 0x010fda0003f05270 */
[----:B------:R-:W-:Y:S05]  /*09b0*/  @P0 BRA `(.L_x_12) ;  /* 0x0000000000480947 */ /* 0x000fea0003800000 */
[----:B--23--:R-:W-:Y:S01]  /*09c0*/  UMOV UR4, 0x3a0 ;  /* 0x000003a000047882 */ /* 0x00cfe20000000000 */
[----:B------:R-:W-:Y:S01]  /*09d0*/  UMOV UR6, 0x400 ;  /* 0x0000040000067882 */ /* 0x000fe20000000000 */
[----:B------:R-:W-:Y:S01]  /*09e0*/  USEL UR4, UR4, 0x320, UP3 ;  /* 0x0000032004047887 */ /* 0x000fe20009800000 */
        /* <DEDUP_REMOVED lines=10> */
[----:B--2---:R4:W2:Y:S08]  /*0a90*/  SYNCS.EXCH.64 URZ, [UR6+0xa0], UR8 ;  /* 0x0000a00806ff75b2 */ /* 0x0048b00008000100 */
[----:B------:R4:W3:Y:S01]  /*0aa0*/  SYNCS.EXCH.64 URZ, [UR6+0xb0], UR4 ;  /* 0x0000b00406ff75b2 */ /* 0x0008e20008000100 */
[----:B------:R4:W1:Y:S01]  /*0ab0*/  SYNCS.EXCH.64 URZ, [UR6+0xa8], UR8 ;  /* 0x0000a80806ff75b2 */ /* 0x0008620008000100 */
[----:B------:R4:W1:Y:S02]  /*0ac0*/  SYNCS.EXCH.64 URZ, [UR6+0xb8], UR4 ;  /* 0x0000b80406ff75b2 */ /* 0x0008640008000100 */
[----:B----4-:R-:W-:Y:S01]  /*0ad0*/  NOP ;  /* 0x0000000000007918 */ /* 0x010fe20000000000 */
.L_x_12:
[----:B------:R-:W4:Y:S01]  /*0ae0*/  SHFL.IDX PT, R0, R77, RZ, 0x1f ;  /* 0x00001fff4d007589 */ /* 0x000f2200000e0000 */
[----:B------:R-:W-:Y:S01]  /*0af0*/  NOP ;  /* 0x0000000000007918 */ /* 0x000fe20000000000 */
[----:B----4-:R-:W-:-:S13]  /*0b00*/  ISETP.NE.AND P0, PT, R0, 0x5, PT ;  /* 0x000000050000780c */ /* 0x010fda0003f05270 */
[----:B------:R-:W-:Y:S05]  /*0b10*/  @P0 BRA `(.L_x_13) ;  /* 0x0000000000540947 */ /* 0x000fea0003800000 */
[----:B--23--:R-:W-:Y:S01]  /*0b20*/  UMOV UR4, 0x400 ;  /* 0x0000040000047882 */ /* 0x00cfe20000000000 */
        /* <DEDUP_REMOVED lines=14> */
[----:B------:R4:W1:Y:S01]  /*0c10*/  SYNCS.EXCH.64 URZ, [UR4+0xe8], UR8 ;  /* 0x0000e80804ff75b2 */ /* 0x0008620008000100 */
[----:B------:R4:W1:Y:S01]  /*0c20*/  SYNCS.EXCH.64 URZ, [UR4+0xd0], UR6 ;  /* 0x0000d00604ff75b2 */ /* 0x0008620008000100 */
[----:B------:R4:W1:Y:S01]  /*0c30*/  SYNCS.EXCH.64 URZ, [UR4+0xf0], UR8 ;  /* 0x0000f00804ff75b2 */ /* 0x0008620008000100 */
[----:B------:R4:W1:Y:S01]  /*0c40*/  SYNCS.EXCH.64 URZ, [UR4+0xd8], UR6 ;  /* 0x0000d80604ff75b2 */ /* 0x0008620008000100 */
[----:B------:R4:W1:Y:S02]  /*0c50*/  SYNCS.EXCH.64 URZ, [UR4+0xf8], UR8 ;  /* 0x0000f80804ff75b2 */ /* 0x0008640008000100 */
[----:B----4-:R-:W-:Y:S01]  /*0c60*/  NOP ;  /* 0x0000000000007918 */ /* 0x010fe20000000000 */
.L_x_13:
[----:B------:R-:W4:Y:S01]  /*0c70*/  SHFL.IDX PT, R0, R77, RZ, 0x1f ;  /* 0x00001fff4d007589 */ /* 0x000f2200000e0000 */
[----:B------:R-:W-:Y:S01]  /*0c80*/  ISETP.NE.OR P1, PT, RZ, UR18, !P1 ;  /* 0x00000012ff007c0c */ /* 0x000fe2000cf25670 */
        /* <DEDUP_REMOVED lines=12> */
[----:B------:R4:W3:Y:S01]  /*0d50*/  SYNCS.EXCH.64 URZ, [UR4+0x110], UR6 ;  /* 0x0001100604ff75b2 */ /* 0x0008e20008000100 */
[----:B------:R4:W1:Y:S01]  /*0d60*/  SYNCS.EXCH.64 URZ, [UR4+0x108], UR6 ;  /* 0x0001080604ff75b2 */ /* 0x0008620008000100 */
[----:B------:R4:W1:Y:S02]  /*0d70*/  SYNCS.EXCH.64 URZ, [UR4+0x118], UR6 ;  /* 0x0001180604ff75b2 */ /* 0x0008640008000100 */
[----:B----4-:R-:W-:Y:S01]  /*0d80*/  NOP ;  /* 0x0000000000007918 */ /* 0x010fe20000000000 */
.L_x_14:
[----:B------:R-:W-:Y:S01]  /*0d90*/  VOTEU.ALL UP0, P1 ;  /* 0x0000000000ff7886 */ /* 0x000fe20000800000 */
[----:B--23--:R-:W-:Y:S01]  /*0da0*/  UMOV UR4, 0x20 ;  /* 0x0000002000047882 */ /* 0x00cfe20000000000 */
[----:B------:R-:W2:Y:S01]  /*0db0*/  LDCU UR7, c[0x0][0x36c] ;  /* 0x00006d80ff0777ac */ /* 0x000ea20008000800 */
[----:B------:R-:W-:Y:S01]  /*0dc0*/  NOP ;  /* 0x0000000000007918 */ /* 0x000fe20000000000 */
[----:B------:R-:W-:Y:S01]  /*0dd0*/  LOP3.LUT R0, R87, 0x1f, RZ, 0xc0, !PT ;  /* 0x0000001f57007812 */ /* 0x000fe200078ec0ff */
[----:B------:R-:W-:Y:S01]  /*0de0*/  @!UP0 UMOV UR6, 0x400 ;  /* 0x0000040000068882 */ /* 0x000fe20000000000 */
[----:B------:R-:W-:-:S04]  /*0df0*/  @!UP0 UIADD3 UR4, UPT, UPT, -UR4, 0x100000, URZ ;  /* 0x0010000004048890 */ /* 0x000fc8000fffe1ff */
[----:B------:R-:W-:Y:S02]  /*0e00*/  @!UP0 USHF.L.U32 UR5, UR4, 0xb, URZ ;  /* 0x0000000b04058899 */ /* 0x000fe400080006ff */
[----:B------:R-:W-:Y:S02]  /*0e10*/  @!UP0 USHF.L.U32 UR4, UR4, 0x1, URZ ;  /* 0x0000000104048899 */ /* 0x000fe400080006ff */
[----:B------:R-:W-:Y:S01]  /*0e20*/  @!UP0 ULEA UR6, UR46, UR6, 0x18 ;  /* 0x000000062e068291 */ /* 0x000fe2000f8ec0ff */
[----:B------:R-:W-:Y:S01]  /*0e30*/  VOTEU.ALL UP0, P1 ;  /* 0x0000000000ff7886 */ /* 0x000fe20000800000 */
[----:B------:R-:W-:Y:S02]  /*0e40*/  UISETP.NE.AND UP4, UPT, UR18, URZ, UPT ;  /* 0x000000ff1200728c */ /* 0x000fe4000bf85270 */
[----:B--2---:R-:W-:Y:S01]  /*0e50*/  UISETP.EQ.U32.AND UP5, UPT, UR7, 0x1, UPT ;  /* 0x000000010700788c */ /* 0x004fe2000bfa2070 */
[----:B------:R-:W2:Y:S07]  /*0e60*/  FENCE.VIEW.ASYNC.S ;  /* 0x00000000000073c6 */ /* 0x000eae0000000000 */
[----:B--2---:R2:W3:Y:S01]  /*0e70*/  @!UP0 SYNCS.EXCH.64 URZ, [UR6+0x120], UR4 ;  /* 0x0001200406ff85b2 */ /* 0x0044e20008000100 */
[----:B------:R-:W-:Y:S05]  /*0e80*/  BRA.U !UP5, `(.L_x_15) ;  /* 0x000000010d087547 */ /* 0x000fea000b800000 */
[----:B-1-3--:R-:W-:Y:S01]  /*0e90*/  UCGABAR_ARV ;  /* 0x00000000000079c7 */ /* 0x00afe20008000000 */
[----:B------:R-:W-:Y:S05]  /*0ea0*/  BRA `(.L_x_16) ;  /* 0x0000000000047947 */ /* 0x000fea0003800000 */
.L_x_15:
[----:B-1-3--:R-:W-:Y:S01]  /*0eb0*/  NOP ;  /* 0x0000000000007918 */ /* 0x00afe20000000000 */
.L_x_16:
[----:B------:R-:W1:Y:S01]  /*0ec0*/  S2UR UR29, SR_CTAID.X ;  /* 0x00000000001d79c3 */ /* 0x000e620000002500 */
[----:B------:R-:W-:-:S05]  /*0ed0*/  CS2R.32 R78, SR_CgaSize ;  /* 0x00000000004e7805 */ /* 0x000fca0000008a00 */
[----:B------:R-:W-:-:S05]  /*0ee0*/  IMAD R78, R78, -0xa0, RZ ;  /* 0xffffff604e4e7824 */ /* 0x000fca00078e02ff */
[----:B--2---:R-:W-:-:S14]  /*0ef0*/  R2UR UR5, R78 ;  /* 0x000000004e0572ca */ /* 0x004fdc00000e0000 */
[----:B------:R-:W2:Y:S01]  /*0f00*/  LDCU UR5, c[0x0][UR5+0x2b0] ;  /* 0x00005600050577ac */ /* 0x000ea20008000800 */
[----:B------:R-:W-:-:S05]  /*0f10*/  CS2R.32 R78, SR_CgaSize ;  /* 0x00000000004e7805 */ /* 0x000fca0000008a00 */
[----:B------:R-:W-:-:S05]  /*0f20*/  IMAD R78, R78, -0xa0, RZ ;  /* 0xffffff604e4e7824 */ /* 0x000fca00078e02ff */
[----:B------:R-:W-:-:S14]  /*0f30*/  R2UR UR4, R78 ;  /* 0x000000004e0472ca */ /* 0x000fdc00000e0000 */
[----:B------:R-:W3:Y:S01]  /*0f40*/  LDCU UR4, c[0x0][UR4+0x2b4] ;  /* 0x00005680040477ac */ /* 0x000ee20008000800 */
[----:B------:R-:W4:Y:S01]  /*0f50*/  S2UR UR7, SR_CTAID.Y ;  /* 0x00000000000779c3 */ /* 0x000f220000002600 */
[----:B------:R-:W-:-:S05]  /*0f60*/  CS2R.32 R78, SR_CgaSize ;  /* 0x00000000004e7805 */ /* 0x000fca0000008a00 */
[----:B------:R-:W-:-:S05]  /*0f70*/  IMAD R78, R78, -0xa0, RZ ;  /* 0xffffff604e4e7824 */ /* 0x000fca00078e02ff */
[----:B------:R-:W-:-:S14]  /*0f80*/  R2UR UR8, R78 ;  /* 0x000000004e0872ca */ /* 0x000fdc00000e0000 */
[----:B------:R-:W3:Y:S01]  /*0f90*/  LDCU UR8, c[0x0][UR8+0x2a0] ;  /* 0x00005400080877ac */ /* 0x000ee20008000800 */
[----:B------:R-:W-:Y:S01]  /*0fa0*/  UISETP.GT.U32.AND UP0, UPT, UR27, 0xffff, UPT ;  /* 0x0000ffff1b00788c */ /* 0x000fe2000bf04070 */
[----:B------:R-:W3:Y:S01]  /*0fb0*/  LDCU UR19, c[0x0][0xb24] ;  /* 0x00016480ff1377ac */ /* 0x000ee20008000800 */
[----:B------:R-:W1:Y:S01]  /*0fc0*/  S2UR UR36, SR_CTAID.Z ;  /* 0x00000000002479c3 */ /* 0x000e620000002700 */
[----:B------:R-:W-:-:S05]  /*0fd0*/  CS2R.32 R78, SR_CgaSize ;  /* 0x00000000004e7805 */ /* 0x000fca0000008a00 */
[----:B------:R-:W-:-:S05]  /*0fe0*/  IMAD R78, R78, -0xa0, RZ ;  /* 0xffffff604e4e7824 */ /* 0x000fca00078e02ff */
[----:B------:R-:W-:-:S14]  /*0ff0*/  R2UR UR63, R78 ;  /* 0x000000004e3f72ca */ /* 0x000fdc00000e0000 */
[----:B------:R-:W3:Y:S01]  /*1000*/  LDCU UR63, c[0x0][UR63+0x2a4] ;  /* 0x000054803f3f77ac */ /* 0x000ee20008000800 */
[----:B------:R-:W-:Y:S01]  /*1010*/  USHF.L.U32 UR24, UR46, 0x9, URZ ;  /* 0x000000092e187899 */ /* 0x000fe200080006ff */
[----:B-1----:R-:W-:Y:S01]  /*1020*/  I2FP.F32.U32 R3, UR29 ;  /* 0x0000001d00037c45 */ /* 0x002fe20008201000 */
[----:B------:R-:W-:Y:S01]  /*1030*/  UMOV UR32, 0x5 ;  /* 0x0000000500207882 */ /* 0x000fe20000000000 */
[----:B------:R-:W1:Y:S03]  /*1040*/  LDCU UR45, c[0x0][0xb24] ;  /* 0x00016480ff2d77ac */ /* 0x000e660008000800 */
[----:B--2---:R-:W-:Y:S01]  /*1050*/  FMUL R3, R3, UR5 ;  /* 0x0000000503037c20 */ /* 0x004fe20008400000 */
[----:B------:R-:W-:Y:S01]  /*1060*/  USEL UR5, UR27, 0xffff, !UP0 ;  /* 0x0000ffff1b057887 */ /* 0x000fe2000c000000 */
[----:B----4-:R-:W-:Y:S01]  /*1070*/  I2FP.F32.U32 R2, UR7 ;  /* 0x0000000700027c45 */ /* 0x010fe20008201000 */
[----:B------:R-:W2:Y:S03]  /*1080*/  LDCU UR31, c[0x0][0xb30] ;  /* 0x00016600ff1f77ac */ /* 0x000ea60008000800 */
[----:B------:R-:W4:Y:S01]  /*1090*/  F2I.U32.TRUNC.NTZ R3, R3 ;  /* 0x0000000300037305 */ /* 0x000f22000020f000 */
[----:B---3--:R-:W-:Y:S01]  /*10a0*/  FMUL R2, R2, UR4 ;  /* 0x0000000402027c20 */ /* 0x008fe20008400000 */
[----:B------:R-:W-:-:S02]  /*10b0*/  ULOP3.LUT UR25, UR5, 0xffff, URZ, 0xc0, !UPT ;  /* 0x0000ffff05197892 */ /* 0x000fc4000f8ec0ff */
[----:B------:R-:W-:Y:S01]  /*10c0*/  UISETP.GE.AND UP2, UPT, UR19, 0x1, UPT ;  /* 0x000000011300788c */ /* 0x000fe2000bf46270 */
[----:B------:R-:W-:-:S03]  /*10d0*/  UMOV UR30, UR7 ;  /* 0x00000007001e7c82 */ /* 0x000fc60008000000 */
[----:B------:R-:W3:Y:S01]  /*10e0*/  F2I.U32.TRUNC.NTZ R2, R2 ;  /* 0x0000000200027305 */ /* 0x000ee2000020f000 */
[----:B------:R-:W-:Y:S01]  /*10f0*/  UMOV UR20, UR29 ;  /* 0x0000001d00147c82 */ /* 0x000fe20008000000 */
[----:B----4-:R-:W-:Y:S02]  /*1100*/  R2UR UR4, R3 ;  /* 0x00000000030472ca */ /* 0x010fe400000e0000 */
[----:B------:R-:W-:Y:S02]  /*1110*/  PRMT R3, RZ, 0x7610, R3 ;  /* 0x00007610ff037816 */ /* 0x000fe40000000003 */
[----:B---3--:R-:W-:Y:S02]  /*1120*/  R2UR UR6, R2 ;  /* 0x00000000020672ca */ /* 0x008fe400000e0000 */
[----:B------:R-:W-:-:S07]  /*1130*/  PRMT R2, RZ, 0x7610, R2 ;  /* 0x00007610ff027816 */ /* 0x000fce0000000002 */
[----:B------:R-:W-:-:S04]  /*1140*/  UIADD3 UR5, UPT, UPT, -UR4, URZ, URZ ;  /* 0x000000ff04057290 */ /* 0x000fc8000fffe1ff */
[----:B------:R-:W-:Y:S02]  /*1150*/  UIMAD UR5, UR8, UR5, UR29 ;  /* 0x00000005080572a4 */ /* 0x000fe4000f8e021d */
[----:B------:R-:W-:-:S04]  /*1160*/  UIADD3 UR4, UPT, UPT, -UR6, URZ, URZ ;  /* 0x000000ff06047290 */ /* 0x000fc8000fffe1ff */
[----:B------:R-:W-:Y:S01]  /*1170*/  IMAD.U32 R78, RZ, RZ, UR5 ;  /* 0x00000005ff4e7e24 */ /* 0x000fe2000f8e00ff */
[----:B------:R-:W-:Y:S01]  /*1180*/  UIMAD UR63, UR63, UR4, UR7 ;  /* 0x000000043f3f72a4 */ /* 0x000fe2000f8e0207 */
[----:B-12---:R-:W-:Y:S11]  /*1190*/  BRA.U UP4, `(.L_x_17) ;  /* 0x0000000104407547 */ /* 0x006ff6000b800000 */
[----:B------:R-:W-:-:S13]  /*11a0*/  R2UR UR4, R78 ;  /* 0x000000004e0472ca */ /* 0x000fda00000e0000 */
[----:B------:R-:W-:Y:S02]  /*11b0*/  UISETP.GT.U32.AND UP0, UPT, UR4, 0x1, UPT ;  /* 0x000000010400788c */ /* 0x000fe4000bf04070 */
[----:B------:R-:W-:Y:S02]  /*11c0*/  ULOP3.LUT UR4, UR4, 0xfffffffe, URZ, 0xc0, !UPT ;  /* 0xfffffffe04047892 */ /* 0x000fe4000f8ec0ff */
[----:B------:R-:W-:Y:S02]  /*11d0*/  UISETP.NE.AND UP1, UPT, UR63, URZ, UP0 ;  /* 0x000000ff3f00728c */ /* 0x000fe40008725270 */
[----:B------:R-:W-:Y:S02]  /*11e0*/  UISETP.NE.AND UP0, UPT, UR63, 0x1, UP0 ;  /* 0x000000013f00788c */ /* 0x000fe40008705270 */
[----:B------:R-:W-:Y:S02]  /*11f0*/  USEL UR7, URZ, 0x1, UP1 ;  /* 0x00000001ff077887 */ /* 0x000fe40008800000 */
[----:B------:R-:W-:-:S02]  /*1200*/  USEL UR6, URZ, 0x4, UP0 ;  /* 0x00000004ff067887 */ /* 0x000fc40008000000 */
[----:B------:R-:W-:Y:S02]  /*1210*/  USEL UR5, URZ, 0x2, UP1 ;  /* 0x00000002ff057887 */ /* 0x000fe40008800000 */
[----:B------:R-:W-:Y:S02]  /*1220*/  ULEA UR4, UR63, UR4, 0x1 ;  /* 0x000000043f047291 */ /* 0x000fe4000f8e08ff */
[----:B------:R-:W-:Y:S02]  /*1230*/  USEL UR8, URZ, 0x8, UP0 ;  /* 0x00000008ff087887 */ /* 0x000fe40008000000 */
[----:B------:R-:W-:-:S03]  /*1240*/  UIADD3 UR5, UPT, UPT, UR5, UR6, UR7 ;  /* 0x0000000605057290 */ /* 0x000fc6000fffe007 */
[----:B------:R-:W-:Y:S01]  /*1250*/  UMOV UR6, 0x3 ;  /* 0x0000000300067882 */ /* 0x000fe20000000000 */
[----:B------:R-:W-:Y:S02]  /*1260*/  UIADD3 UR5, UPT, UPT, UR5, UR8, URZ ;  /* 0x0000000805057290 */ /* 0x000fe4000fffe0ff */
[----:B------:R-:W-:-:S04]  /*1270*/  USHF.L.U32 UR4, UR6, UR4, URZ ;  /* 0x0000000406047299 */ /* 0x000fc800080006ff */
[----:B------:R-:W-:Y:S02]  /*1280*/  MOV R3, UR5 ;  /* 0x0000000500037c02 */ /* 0x000fe40008000f00 */
[----:B------:R-:W-:Y:S02]  /*1290*/  IMAD.U32 R2, RZ, RZ, UR4 ;  /* 0x00000004ff027e24 */ /* 0x000fe4000f8e00ff */
.L_x_17:
[----:B------:R-:W-:Y:S05]  /*12a0*/  BRA.U !UP2, `(.L_x_18) ;  /* 0x000000010ad47547 */ /* 0x000fea000b800000 */
[----:B------:R-:W1:Y:S01]  /*12b0*/  LDCU.128 UR20, c[0x0][0xb10] ;  /* 0x00016200ff1477ac */ /* 0x000e620008000c00 */
[----:B------:R-:W2:Y:S01]  /*12c0*/  LDCU UR6, c[0x0][0x370] ;  /* 0x00006e00ff0677ac */ /* 0x000ea20008000800 */
[----:B------:R-:W3:Y:S01]  /*12d0*/  LDCU UR5, c[0x0][0x374] ;  /* 0x00006e80ff0577ac */ /* 0x000ee20008000800 */
[----:B------:R-:W4:Y:S01]  /*12e0*/  LDCU UR26, c[0x0][0xb0c] ;  /* 0x00016180ff1a77ac */ /* 0x000f220008000800 */
[----:B------:R-:W4:Y:S01]  /*12f0*/  LDCU UR4, c[0x0][0xb20] ;  /* 0x00016400ff0477ac */ /* 0x000f220008000800 */
[----:B------:R-:W4:Y:S01]  /*1300*/  LDCU.64 UR8, c[0x0][0xb28] ;  /* 0x00016500ff0877ac */ /* 0x000f220008000a00 */
[----:B-1----:R-:W-:Y:S02]  /*1310*/  UISETP.NE.AND UP0, UPT, UR22, 0x1, UPT ;  /* 0x000000011600788c */ /* 0x002fe4000bf05270 */
[----:B---3--:R-:W-:Y:S02]  /*1320*/  UIMAD.WIDE.U32 UR10, UR5, UR23, URZ ;  /* 0x00000017050a72a5 */ /* 0x008fe4000f8e00ff */
[----:B--2---:R-:W-:-:S02]  /*1330*/  UIMAD.WIDE.U32 UR12, UR6, UR20, URZ ;  /* 0x00000014060c72a5 */ /* 0x004fc4000f8e00ff */
[----:B----4-:R-:W-:Y:S02]  /*1340*/  UISETP.NE.AND UP1, UPT, UR26, 0x1, UPT ;  /* 0x000000011a00788c */ /* 0x010fe4000bf25270 */
[----:B------:R-:W-:Y:S01]  /*1350*/  UISETP.NE.AND UP2, UPT, UR19, 0x1, UPT ;  /* 0x000000011300788c */ /* 0x000fe2000bf45270 */
[----:B------:R-:W-:Y:S02]  /*1360*/  UMOV UR10, UR11 ;  /* 0x0000000b000a7c82 */ /* 0x000fe40008000000 */
[----:B------:R-:W-:Y:S01]  /*1370*/  UMOV UR12, UR13 ;  /* 0x0000000d000c7c82 */ /* 0x000fe20008000000 */
[----:B------:R-:W-:Y:S02]  /*1380*/  @UP0 USHF.R.U32.HI UR5, URZ, UR4, UR10 ;  /* 0x00000004ff050299 */ /* 0x000fe4000801160a */
[----:B------:R-:W-:Y:S02]  /*1390*/  UIMAD.WIDE.U32 UR16, UR30, UR23, URZ ;  /* 0x000000171e1072a5 */ /* 0x000fe4000f8e00ff */
[----:B------:R-:W-:-:S02]  /*13a0*/  UIMAD.WIDE.U32 UR10, UR5, UR8, URZ ;  /* 0x00000008050a72a5 */ /* 0x000fc4000f8e00ff */
[----:B------:R-:W-:Y:S02]  /*13b0*/  @UP1 USHF.R.U32.HI UR6, URZ, UR21, UR12 ;  /* 0x00000015ff061299 */ /* 0x000fe4000801160c */
[----:B------:R-:W-:Y:S02]  /*13c0*/  UIMAD.WIDE.U32 UR14, UR29, UR20, URZ ;  /* 0x000000141d0e72a5 */ /* 0x000fe4000f8e00ff */
[----:B------:R-:W-:Y:S01]  /*13d0*/  UIMAD.WIDE.U32 UR12, UR6, UR8, URZ ;  /* 0x00000008060c72a5 */ /* 0x000fe2000f8e00ff */
[----:B------:R-:W-:Y:S01]  /*13e0*/  UMOV UR16, UR17 ;  /* 0x0000001100107c82 */ /* 0x000fe20008000000 */
[----:B------:R-:W-:Y:S01]  /*13f0*/  UMOV UR10, UR11 ;  /* 0x0000000b000a7c82 */ /* 0x000fe20008000000 */
[----:B------:R-:W-:Y:S02]  /*1400*/  USHF.R.U32.HI UR16, URZ, UR4, UR16 ;  /* 0x00000004ff107299 */ /* 0x000fe40008011610 */
[----:B------:R-:W-:Y:S02]  /*1410*/  @UP2 USHF.R.U32.HI UR5, URZ, UR9, UR10 ;  /* 0x00000009ff052299 */ /* 0x000fe4000801160a */
[----:B------:R-:W-:Y:S01]  /*1420*/  UMOV UR7, UR13 ;  /* 0x0000000d00077c82 */ /* 0x000fe20008000000 */
[----:B------:R-:W-:Y:S01]  /*1430*/  UMOV UR14, UR15 ;  /* 0x0000000f000e7c82 */ /* 0x000fe20008000000 */
[----:B------:R-:W-:-:S02]  /*1440*/  @UP2 USHF.R.U32.HI UR6, URZ, UR9, UR7 ;  /* 0x00000009ff062299 */ /* 0x000fc40008011607 */
[----:B------:R-:W-:Y:S02]  /*1450*/  USHF.R.U32.HI UR14, URZ, UR21, UR14 ;  /* 0x00000015ff0e7299 */ /* 0x000fe4000801160e */
[----:B------:R-:W-:Y:S02]  /*1460*/  USEL UR4, UR30, UR16, !UP0 ;  /* 0x000000101e047287 */ /* 0x000fe4000c000000 */
[----:B------:R-:W-:Y:S02]  /*1470*/  UIMAD UR7, UR5, UR19, URZ ;  /* 0x00000013050772a4 */ /* 0x000fe4000f8e02ff */
[----:B------:R-:W-:Y:S02]  /*1480*/  USEL UR5, UR29, UR14, !UP1 ;  /* 0x0000000e1d057287 */ /* 0x000fe4000c800000 */
[----:B------:R-:W-:Y:S02]  /*1490*/  UIMAD UR12, UR6, UR19, URZ ;  /* 0x00000013060c72a4 */ /* 0x000fe4000f8e02ff */
[----:B------:R-:W-:-:S02]  /*14a0*/  UISETP.GE.AND UP0, UPT, UR4, UR7, UPT ;  /* 0x000000070400728c */ /* 0x000fc4000bf06270 */
[----:B------:R-:W-:Y:S02]  /*14b0*/  UIMAD.WIDE.U32 UR10, UR4, UR8, URZ ;  /* 0x00000008040a72a5 */ /* 0x000fe4000f8e00ff */
[----:B------:R-:W-:Y:S02]  /*14c0*/  UISETP.GE.OR UP0, UPT, UR5, UR12, UP0 ;  /* 0x0000000c0500728c */ /* 0x000fe40008706670 */
[----:B------:R-:W-:Y:S02]  /*14d0*/  UIMAD.WIDE.U32 UR12, UR5, UR8, URZ ;  /* 0x00000008050c72a5 */ /* 0x000fe4000f8e00ff */
[----:B------:R-:W-:Y:S01]  /*14e0*/  UIADD3 UR10, UPT, UPT, -UR4, URZ, URZ ;  /* 0x000000ff040a7290 */ /* 0x000fe2000fffe1ff */
[----:B------:R-:W-:Y:S01]  /*14f0*/  UMOV UR8, UR11 ;  /* 0x0000000b00087c82 */ /* 0x000fe20008000000 */
[----:B------:R-:W-:Y:S02]  /*1500*/  UIADD3 UR20, UPT, UPT, -UR5, URZ, URZ ;  /* 0x000000ff05147290 */ /* 0x000fe4000fffe1ff */
[----:B------:R-:W-:-:S03]  /*1510*/  USHF.R.U32.HI UR8, URZ, UR9, UR8 ;  /* 0x00000009ff087299 */ /* 0x000fc60008011608 */
[----:B------:R-:W-:Y:S01]  /*1520*/  @!UP0 UMOV UR7, UR13 ;  /* 0x0000000d00078c82 */ /* 0x000fe20008000000 */
[----:B------:R-:W-:Y:S02]  /*1530*/  UIMAD UR30, UR22, UR10, UR30 ;  /* 0x0000000a161e72a4 */ /* 0x000fe4000f8e021e */
[----:B------:R-:W-:Y:S02]  /*1540*/  USEL UR8, UR4, UR8, !UP2 ;  /* 0x0000000804087287 */ /* 0x000fe4000d000000 */
[----:B------:R-:W-:Y:S02]  /*1550*/  @!UP0 USHF.R.U32.HI UR7, URZ, UR9, UR7 ;  /* 0x00000009ff078299 */ /* 0x000fe40008011607 */
[----:B------:R-:W-:Y:S02]  /*1560*/  UIADD3 UR9, UPT, UPT, -UR8, URZ, URZ ;  /* 0x000000ff08097290 */ /* 0x000fe4000fffe1ff */
[----:B------:R-:W-:Y:S02]  /*1570*/  @!UP0 USEL UR7, UR5, UR7, !UP2 ;  /* 0x0000000705078287 */ /* 0x000fe4000d000000 */
[----:B------:R-:W-:-:S02]  /*1580*/  UIMAD UR9, UR19, UR9, UR4 ;  /* 0x00000009130972a4 */ /* 0x000fc4000f8e0204 */
[----:B------:R-:W-:Y:S02]  /*1590*/  @!UP0 UIADD3 UR8, UPT, UPT, UR8, -UR7, URZ ;  /* 0x8000000708088290 */ /* 0x000fe4000fffe0ff */
[----:B------:R-:W-:Y:S02]  /*15a0*/  @!UP0 UIMAD UR6, UR9, UR6, UR7 ;  /* 0x00000006090682a4 */ /* 0x000fe4000f8e0207 */
[----:B------:R-:W-:Y:S02]  /*15b0*/  @!UP0 UIMAD UR4, UR8, UR19, UR5 ;  /* 0x00000013080482a4 */ /* 0x000fe4000f8e0205 */
[----:B------:R-:W-:Y:S02]  /*15c0*/  UIMAD UR20, UR26, UR20, UR29 ;  /* 0x000000141a1472a4 */ /* 0x000fe4000f8e021d */
[----:B------:R-:W-:Y:S01]  /*15d0*/  UIMAD UR30, UR4, UR22, UR30 ;  /* 0x00000016041e72a4 */ /* 0x000fe2000f8e021e */
[----:B------:R-:W-:Y:S02]  /*15e0*/  @!UP0 UMOV UR5, UR6 ;  /* 0x0000000600058c82 */ /* 0x000fe40008000000 */
[----:B------:R-:W-:-:S12]  /*15f0*/  UIMAD UR20, UR5, UR26, UR20 ;  /* 0x0000001a051472a4 */ /* 0x000fd8000f8e0214 */
.L_x_18:
[----:B------:R-:W-:Y:S02]  /*1600*/  UISETP.NE.AND UP1, UPT, UR31, 0x1, UPT ;  /* 0x000000011f00788c */ /* 0x000fe4000bf25270 */
[----:B------:R-:W-:Y:S02]  /*1610*/  UISETP.NE.AND UP0, UPT, UR18, 0x2, UPT ;  /* 0x000000021200788c */ /* 0x000fe4000bf05270 */
[----:B------:R-:W-:Y:S02]  /*1620*/  ULOP3.LUT UR24, UR24, 0x400, URZ, 0xc0, !UPT ;  /* 0x0000040018187892 */ /* 0x000fe4000f8ec0ff */
[----:B------:R-:W-:-:S03]  /*1630*/  USHF.L.U32 UR21, UR32, UR25, URZ ;  /* 0x0000001920157299 */ /* 0x000fc600080006ff */
[----:B------:R-:W-:Y:S09]  /*1640*/  BRA.U UP1, `(.L_x_19) ;  /* 0x0000000101447547 */ /* 0x000ff2000b800000 */
[----:B------:R-:W1:Y:S01]  /*1650*/  LDCU.128 UR8, c[0x0][0xb10] ;  /* 0x00016200ff0877ac */ /* 0x000e620008000c00 */
[----:B------:R-:W2:Y:S01]  /*1660*/  LDCU UR12, c[0x0][0xb0c] ;  /* 0x00016180ff0c77ac */ /* 0x000ea20008000800 */
[----:B------:R-:W3:Y:S01]  /*1670*/  LDCU UR13, c[0x0][0xb20] ;  /* 0x00016400ff0d77ac */ /* 0x000ee20008000800 */
[----:B-1----:R-:W-:Y:S02]  /*1680*/  UIMAD.WIDE.U32 UR6, UR20, UR8, URZ ;  /* 0x00000008140672a5 */ /* 0x002fe4000f8e00ff */
[----:B------:R-:W-:Y:S02]  /*1690*/  UIMAD.WIDE.U32 UR4, UR30, UR11, URZ ;  /* 0x0000000b1e0472a5 */ /* 0x000fe4000f8e00ff */
[----:B--2---:R-:W-:Y:S02]  /*16a0*/  UISETP.NE.AND UP2, UPT, UR12, 0x1, UPT ;  /* 0x000000010c00788c */ /* 0x004fe4000bf45270 */
[----:B------:R-:W-:Y:S01]  /*16b0*/  UISETP.NE.AND UP1, UPT, UR10, 0x1, UPT ;  /* 0x000000010a00788c */ /* 0x000fe2000bf25270 */
[----:B------:R-:W-:-:S02]  /*16c0*/  UMOV UR6, UR7 ;  /* 0x0000000700067c82 */ /* 0x000fc40008000000 */
[----:B------:R-:W-:Y:S01]  /*16d0*/  UMOV UR4, UR5 ;  /* 0x0000000500047c82 */ /* 0x000fe20008000000 */
[----:B------:R-:W-:Y:S02]  /*16e0*/  USHF.R.U32.HI UR6, URZ, UR9, UR6 ;  /* 0x00000009ff067299 */ /* 0x000fe40008011606 */
[----:B---3--:R-:W-:Y:S02]  /*16f0*/  USHF.R.U32.HI UR4, URZ, UR13, UR4 ;  /* 0x0000000dff047299 */ /* 0x008fe40008011604 */
[----:B------:R-:W-:Y:S02]  /*1700*/  USEL UR5, UR20, UR6, !UP2 ;  /* 0x0000000614057287 */ /* 0x000fe4000d000000 */
[----:B------:R-:W-:-:S04]  /*1710*/  USEL UR4, UR30, UR4, !UP1 ;  /* 0x000000041e047287 */ /* 0x000fc8000c800000 */
[----:B------:R-:W-:Y:S02]  /*1720*/  UIADD3 UR6, UPT, UPT, -UR4, UR5, URZ ;  /* 0x0000000504067290 */ /* 0x000fe4000fffe1ff */
[----:B------:R-:W-:Y:S02]  /*1730*/  UIADD3 UR4, UPT, UPT, UR4, -UR5, URZ ;  /* 0x8000000504047290 */ /* 0x000fe4000fffe0ff */
[----:B------:R-:W-:Y:S02]  /*1740*/  UIMAD UR30, UR6, UR10, UR30 ;  /* 0x0000000a061e72a4 */ /* 0x000fe4000f8e021e */
[----:B------:R-:W-:-:S12]  /*1750*/  UIMAD UR20, UR4, UR12, UR20 ;  /* 0x0000000c041472a4 */ /* 0x000fd8000f8e0214 */
.L_x_19:
[----:B------:R-:W-:Y:S05]  /*1760*/  BRA.U !UP5, `(.L_x_20) ;  /* 0x000000010d0c7547 */ /* 0x000fea000b800000 */
[----:B------:R-:W-:Y:S01]  /*1770*/  UCGABAR_WAIT ;  /* 0x0000000000007dc7 */ /* 0x000fe20008000000 */
[----:B------:R-:W-:Y:S01]  /*1780*/  CCTL.IVALL ;  /* 0x00000000ff00798f */ /* 0x000fe20002000000 */
[----:B------:R-:W-:Y:S05]  /*1790*/  BRA `(.L_x_21) ;  /* 0x0000000000047947 */ /* 0x000fea0003800000 */
.L_x_20:
[----:B------:R-:W-:Y:S06]  /*17a0*/  BAR.SYNC.DEFER_BLOCKING 0x0 ;  /* 0x0000000000007b1d */ /* 0x000fec0000010000 */
.L_x_21:
[----:B------:R-:W-:Y:S05]  /*17b0*/  BRA.U UP0, `(.L_x_22) ;  /* 0x0000001500107547 */ /* 0x000fea000b800000 */
[----:B------:R-:W1:Y:S01]  /*17c0*/  LDCU UR6, c[0x0][0x38c] ;  /* 0x00007180ff0677ac */ /* 0x000e620008000800 */
[----:B------:R-:W-:Y:S01]  /*17d0*/  PLOP3.LUT P1, PT, PT, PT, UP3, 0x80, 0x8 ;  /* 0x000000000008781c */ /* 0x000fe20003f2f038 */
[----:B------:R-:W-:Y:S01]  /*17e0*/  IMAD.MOV.U32 R12, RZ, RZ, 0x1 ;  /* 0x00000001ff0c7424 */ /* 0x000fe200078e00ff */
[----:B------:R-:W-:Y:S01]  /*17f0*/  ISETP.NE.AND P2, PT, R0, RZ, P3 ;  /* 0x000000ff0000720c */ /* 0x000fe20001f45270 */
[----:B------:R-:W-:Y:S01]  /*1800*/  USHF.L.U32 UR7, UR29, 0x6, URZ ;  /* 0x000000061d077899 */ /* 0x000fe200080006ff */
[----:B------:R-:W-:Y:S01]  /*1810*/  PLOP3.LUT P1, PT, P1, PT, PT, 0x8, 0x80 ;  /* 0x000000000080781c */ /* 0x000fe20000f2e170 */
[----:B------:R-:W-:Y:S01]  /*1820*/  USHF.L.U32 UR47, UR29, 0x7, URZ ;  /* 0x000000071d2f7899 */ /* 0x000fe200080006ff */
[----:B------:R-:W-:Y:S01]  /*1830*/  CS2R R10, SRZ ;  /* 0x00000000000a7805 */ /* 0x000fe2000001ff00 */
[----:B------:R-:W-:Y:S01]  /*1840*/  UISETP.NE.AND UP1, UPT, UR18, URZ, UPT ;  /* 0x000000ff1200728c */ /* 0x000fe2000bf25270 */
[----:B------:R-:W-:Y:S01]  /*1850*/  IMAD.MOV.U32 R9, RZ, RZ, RZ ;  /* 0x000000ffff097224 */ /* 0x000fe200078e00ff */
[----:B------:R-:W2:Y:S01]  /*1860*/  LDCU UR39, c[0x0][0x370] ;  /* 0x00006e00ff2777ac */ /* 0x000ea20008000800 */
[----:B------:R-:W-:Y:S01]  /*1870*/  IMAD.MOV.U32 R8, RZ, RZ, 0x1 ;  /* 0x00000001ff087424 */ /* 0x000fe200078e00ff */
[----:B------:R-:W3:Y:S01]  /*1880*/  LDCU.64 UR26, c[0x0][0x348] ;  /* 0x00006900ff1a77ac */ /* 0x000ee20008000a00 */
[----:B-1----:R-:W-:-:S02]  /*1890*/  UIADD3 UR5, UPT, UPT, UR6, 0x1f, URZ ;  /* 0x0000001f06057890 */ /* 0x002fc4000fffe0ff */
[----:B------:R-:W-:Y:S02]  /*18a0*/  UIADD3 UR48, UPT, UPT, UR6, 0x3e, URZ ;  /* 0x0000003e06307890 */ /* 0x000fe4000fffe0ff */
[----:B------:R-:W-:Y:S01]  /*18b0*/  USHF.R.S32.HI UR4, URZ, 0x1f, UR5 ;  /* 0x0000001fff047899 */ /* 0x000fe20008011405 */
[----:B------:R-:W1:Y:S03]  /*18c0*/  LDCU UR38, c[0x0][0x374] ;  /* 0x00006e80ff2677ac */ /* 0x000e660008000800 */
[----:B------:R-:W-:Y:S02]  /*18d0*/  ULEA.HI UR4, UR4, UR5, URZ, 0x5 ;  /* 0x0000000504047291 */ /* 0x000fe4000f8f28ff */
[----:B------:R-:W-:Y:S02]  /*18e0*/  UIADD3 UR5, UPT, UPT, UR6, -0x1, URZ ;  /* 0xffffffff06057890 */ /* 0x000fe4000fffe0ff */
[----:B------:R-:W-:-:S02]  /*18f0*/  USHF.R.S32.HI UR41, URZ, 0x5, UR4 ;  /* 0x00000005ff297899 */ /* 0x000fc40008011404 */
[----:B------:R-:W-:Y:S02]  /*1900*/  UISETP.GE.U32.AND UP2, UPT, UR5, -0x3f, UPT ;  /* 0xffffffc10500788c */ /* 0x000fe4000bf46070 */
[----:B------:R-:W-:Y:S02]  /*1910*/  UISETP.LT.U32.AND UP0, UPT, UR41, 0x5, UPT ;  /* 0x000000052900788c */ /* 0x000fe4000bf01070 */
[----:B------:R-:W-:Y:S02]  /*1920*/  ULOP3.LUT UR5, UR7, 0x40, URZ, 0xc0, !UPT ;  /* 0x0000004007057892 */ /* 0x000fe4000f8ec0ff */
[----:B------:R-:W-:Y:S02]  /*1930*/  USEL UR40, UR41, 0x5, UP0 ;  /* 0x0000000529287887 */ /* 0x000fe40008000000 */
[----:B------:R-:W-:Y:S02]  /*1940*/  ULEA.HI UR43, UR24, UR5, URZ, 0x1b ;  /* 0x00000005182b7291 */ /* 0x000fe4000f8fd8ff */
[----:B------:R-:W-:-:S02]  /*1950*/  UIADD3 UR4, UPT, UPT, UR40, -0x1, URZ ;  /* 0xffffffff28047890 */ /* 0x000fc4000fffe0ff */
[----:B------:R-:W-:Y:S02]  /*1960*/  @UP2 UIADD3 UR4, UPT, UPT, UR40, URZ, URZ ;  /* 0x000000ff28042290 */ /* 0x000fe4000fffe0ff */
[----:B------:R-:W-:Y:S02]  /*1970*/  ULOP3.LUT UR47, UR47, 0x80, URZ, 0xc0, !UPT ;  /* 0x000000802f2f7892 */ /* 0x000fe4000f8ec0ff */
[----:B------:R-:W-:Y:S02]  /*1980*/  USEL UR25, UR52, 0x2, UP1 ;  /* 0x0000000234197887 */ /* 0x000fe40008800000 */
[----:B------:R-:W-:Y:S02]  /*1990*/  UIADD3 UR44, UPT, UPT, UR41, -UR40, URZ ;  /* 0x80000028292c7290 */ /* 0x000fe4000fffe0ff */
[----:B------:R-:W-:Y:S02]  /*19a0*/  UIADD3 UR28, UPT, UPT, UR4, 0x1, URZ ;  /* 0x00000001041c7890 */ /* 0x000fe4000fffe0ff */
[----:B------:R-:W-:Y:S01]  /*19b0*/  UIADD3 UR42, UPT, UPT, -UR4, URZ, URZ ;  /* 0x000000ff042a7290 */ /* 0x000fe2000fffe1ff */
[----:B-123--:R-:W-:-:S11]  /*19c0*/  UMOV UR5, URZ ;  /* 0x000000ff00057c82 */ /* 0x00efd60008000000 */
.L_x_42:
[----:B------:R-:W-:Y:S01]  /*19d0*/  UISETP.NE.AND UP0, UPT, UR46, URZ, UPT ;  /* 0x000000ff2e00728c */ /* 0x000fe2000bf05270 */
[----:B------:R-:W1:Y:S08]  /*19e0*/  S2UR UR46, SR_CgaCtaId ;  /* 0x00000000002e79c3 */ /* 0x000e700000008800 */
[----:B------:R-:W-:Y:S05]  /*19f0*/  BRA.U UP0, `(.L_x_23) ;  /* 0x0000000100347547 */ /* 0x000fea000b800000 */
[----:B------:R-:W2:Y:S01]  /*1a00*/  S2R R0, SR_CgaCtaId ;  /* 0x0000000000007919 */ /* 0x000ea20000008800 */
[----:B------:R-:W-:-:S04]  /*1a10*/  MOV R2, 0x400 ;  /* 0x0000040000027802 */ /* 0x000fc80000000f00 */
[----:B--2---:R-:W-:Y:S02]  /*1a20*/  LEA R0, R0, R2, 0x18 ;  /* 0x0000000200007211 */ /* 0x004fe400078ec0ff */
[----:B------:R-:W-:-:S03]  /*1a30*/  SHF.L.U32 R2, R8, 0x1f, RZ ;  /* 0x0000001f08027819 */ /* 0x000fc600000006ff */
[----:B------:R-:W-:-:S04]  /*1a40*/  IMAD R0, R9, 0x8, R0 ;  /* 0x0000000809007824 */ /* 0x000fc800078e0200 */
[----:B------:R-:W2:Y:S02]  /*1a50*/  SYNCS.PHASECHK.TRANS64.TRYWAIT P0, [R0+URZ+0x110], R2 ;  /* 0x00011002000075a7 */ /* 0x000ea400080011ff */
[----:B--2---:R-:W-:Y:S05]  /*1a60*/  @!P0 BRA `(.L_x_24) ;  /* 0x00000084001c8947 */ /* 0x004fea0003800000 */
.L_x_144:
[----:B------:R-:W-:Y:S01]  /*1a70*/  VIADD R9, R9, 0x1 ;  /* 0x0000000109097836 */ /* 0x000fe20000000000 */
[----:B------:R2:W-:Y:S04]  /*1a80*/  SYNCS.ARRIVE.TRANS64.A1T0 RZ, [R0+URZ+0x100], RZ ;  /* 0x000100ff00ff79a7 */ /* 0x0005e800081000ff */
[----:B------:R-:W-:-:S04]  /*1a90*/  ISETP.NE.AND P0, PT, R9, 0x2, PT ;  /* 0x000000020900780c */ /* 0x000fc80003f05270 */
[----:B------:R-:W-:Y:S02]  /*1aa0*/  SEL R9, R9, RZ, P0 ;  /* 0x000000ff09097207 */ /* 0x000fe40000000000 */
[----:B--2---:R-:W-:-:S04]  /*1ab0*/  SEL R0, RZ, 0x1, P0 ;  /* 0x00000001ff007807 */ /* 0x004fc80000000000 */
[----:B------:R-:W-:-:S07]  /*1ac0*/  LOP3.LUT R8, R8, R0, RZ, 0x3c, !PT ;  /* 0x0000000008087212 */ /* 0x000fce00078e3cff */
.L_x_23:
[----:B------:R-:W-:Y:S01]  /*1ad0*/  UMOV UR6, 0x400 ;  /* 0x0000040000067882 */ /* 0x000fe20000000000 */
[----:B------:R-:W-:Y:S01]  /*1ae0*/  SHF.L.U32 R0, R12, 0x1f, RZ ;  /* 0x0000001f0c007819 */ /* 0x000fe200000006ff */
[----:B-1----:R-:W-:Y:S02]  /*1af0*/  ULEA UR6, UR46, UR6, 0x18 ;  /* 0x000000062e067291 */ /* 0x002fe4000f8ec0ff */
[----:B------:R-:W-:Y:S02]  /*1b00*/  UISETP.GE.U32.AND UP0, UPT, UR48, 0x3f, UPT ;  /* 0x0000003f3000788c */ /* 0x000fe4000bf06070 */
[----:B------:R-:W-:Y:S02]  /*1b10*/  ULEA UR4, UR5, UR6, 0x3 ;  /* 0x0000000605047291 */ /* 0x000fe4000f8e18ff */
[----:B------:R-:W-:Y:S01]  /*1b20*/  ULEA UR11, UR30, UR47, 0x8 ;  /* 0x0000002f1e0b7291 */ /* 0x000fe2000f8e40ff */
[----:B------:R-:W-:-:S06]  /*1b30*/  UMOV UR7, URZ ;  /* 0x000000ff00077c82 */ /* 0x000fcc0008000000 */
[----:B------:R1:W2:Y:S01]  /*1b40*/  SYNCS.PHASECHK.TRANS64.TRYWAIT P0, [UR4+0x28], R0 ;  /* 0x00002800ff0075a7 */ /* 0x0002a20008001104 */
[----:B------:R-:W-:-:S04]  /*1b50*/  ULEA.HI UR4, UR20, UR20, URZ, 0x1 ;  /* 0x0000001414047291 */ /* 0x000fc8000f8f08ff */
[----:B------:R-:W-:-:S04]  /*1b60*/  USHF.L.U32 UR4, UR4, 0x6, URZ ;  /* 0x0000000604047899 */ /* 0x000fc800080006ff */
[----:B------:R-:W-:-:S04]  /*1b70*/  ULOP3.LUT UR35, UR4, 0xffffff80, URZ, 0xc0, !UPT ;  /* 0xffffff8004237892 */ /* 0x000fc8000f8ec0ff */
[----:B------:R-:W-:Y:S01]  /*1b80*/  UIADD3 UR35, UPT, UPT, UR43, UR35, URZ ;  /* 0x000000232b237290 */ /* 0x000fe2000fffe0ff */
[----:B------:R-:W-:Y:S11]  /*1b90*/  BRA.U !UP0, `(.L_x_25) ;  /* 0x0000000108c47547 */ /* 0x000ff6000b800000 */
[----:B------:R-:W-:Y:S01]  /*1ba0*/  UMOV UR13, UR42 ;  /* 0x0000002a000d7c82 */ /* 0x000fe20008000000 */
[----:B------:R-:W-:Y:S01]  /*1bb0*/  UMOV UR4, UR5 ;  /* 0x0000000500047c82 */ /* 0x000fe20008000000 */
[----:B------:R-:W-:-:S05]  /*1bc0*/  UMOV UR34, URZ ;  /* 0x000000ff00227c82 */ /* 0x000fca0008000000 */
.L_x_31:
[----:B------:R-:W-:Y:S01]  /*1bd0*/  ULEA UR33, UR4, UR6, 0x3 ;  /* 0x0000000604217291 */ /* 0x000fe2000f8e18ff */
[----:B--2---:R-:W-:Y:S01]  /*1be0*/  @P3 MOV R2, 0x3000 ;  /* 0x0000300000023802 */ /* 0x004fe20000000f00 */
[----:B--234-:R-:W-:Y:S10]  /*1bf0*/  @P0 BRA `(.L_x_26) ;  /* 0x00000000000c0947 */ /* 0x01cff40003800000 */
[----:B------:R-:W-:-:S04]  /*1c00*/  SHF.L.U32 R3, R12, 0x1f, RZ ;  /* 0x0000001f0c037819 */ /* 0x000fc800000006ff */
[----:B------:R-:W2:Y:S02]  /*1c10*/  SYNCS.PHASECHK.TRANS64.TRYWAIT P0, [UR33+0x28], R3 ;  /* 0x00002803ff0075a7 */ /* 0x000ea40008001121 */
[----:B--2---:R-:W-:Y:S05]  /*1c20*/  @!P0 BRA `(.L_x_27) ;  /* 0x0000008000c08947 */ /* 0x004fea0003800000 */
.L_x_26:
[----:B------:R2:W-:Y:S01]  /*1c30*/  @P3 SYNCS.ARRIVE.TRANS64 RZ, [UR33], R2 ;  /* 0x00000002ffff39a7 */ /* 0x0005e20008000021 */
[----:B------:R-:W-:Y:S02]  /*1c40*/  ULOP3.LUT UR5, UR25, 0x2, URZ, 0xfc, !UPT ;  /* 0x0000000219057892 */ /* 0x000fe4000f8efcff */
[----:B------:R-:W-:Y:S02]  /*1c50*/  UIADD3 UR13, UPT, UPT, UR13, 0x1, URZ ;  /* 0x000000010d0d7890 */ /* 0x000fe4000fffe0ff */
[----:B------:R-:W-:Y:S02]  /*1c60*/  UISETP.NE.AND UP0, UPT, UR5, 0x2, UPT ;  /* 0x000000020500788c */ /* 0x000fe4000bf05270 */
[----:B------:R-:W-:-:S07]  /*1c70*/  UISETP.NE.AND UP2, UPT, UR13, 0x1, UPT ;  /* 0x000000010d00788c */ /* 0x000fce000bf45270 */
[----:B------:R-:W-:Y:S05]  /*1c80*/  BRA.U UP0, `(.L_x_28) ;  /* 0x0000000100047547 */ /* 0x000fea000b800000 */
[----:B------:R-:W-:Y:S05]  /*1c90*/  BPT.TRAP 0x1 ;  /* 0x000000040000795c */ /* 0x000fea0000300000 */
.L_x_28:
[----:B------:R-:W-:Y:S04]  /*1ca0*/  BSSY.RECONVERGENT B0, `(.L_x_29) ;  /* 0x0000003000007945 */ /* 0x000fe80003800200 */
[----:B------:R-:W-:Y:S05]  /*1cb0*/  @!P2 BRA `(.L_x_30) ;  /* 0x000000000004a947 */ /* 0x000fea0003800000 */
[----:B------:R-:W-:Y:S05]  /*1cc0*/  BPT.TRAP 0x1 ;  /* 0x000000040000795c */ /* 0x000fea0000300000 */
.L_x_30:
[----:B------:R-:W-:Y:S05]  /*1cd0*/  BSYNC.RECONVERGENT B0 ;  /* 0x0000000000007941 */ /* 0x000fea0003800200 */
.L_x_29:
[----:B------:R-:W-:Y:S02]  /*1ce0*/  UIADD3 UR5, UPT, UPT, UR4, 0x1, URZ ;  /* 0x0000000104057890 */ /* 0x000fe4000fffe0ff */
[----:B------:R-:W-:Y:S02]  /*1cf0*/  ULEA UR32, UR4, UR24, 0xb ;  /* 0x0000001804207291 */ /* 0x000fe4000f8e58ff */
[----:B------:R-:W-:Y:S02]  /*1d00*/  UISETP.NE.AND UP0, UPT, UR5, 0x5, UPT ;  /* 0x000000050500788c */ /* 0x000fe4000bf05270 */
[----:B------:R-:W-:Y:S02]  /*1d10*/  UIADD3 UR16, UP1, UPT, UR26, 0x80, URZ ;  /* 0x000000801a107890 */ /* 0x000fe4000ff3e0ff */
[----:B------:R-:W-:Y:S02]  /*1d20*/  USEL UR8, URZ, 0x1, UP0 ;  /* 0x00000001ff087887 */ /* 0x000fe40008000000 */
[----:B------:R-:W-:-:S02]  /*1d30*/  USEL UR5, UR5, URZ, UP0 ;  /* 0x000000ff05057287 */ /* 0x000fc40008000000 */
[----:B------:R-:W-:Y:S02]  /*1d40*/  UIADD3 UR14, UP0, UPT, UR26, 0x180, URZ ;  /* 0x000001801a0e7890 */ /* 0x000fe4000ff1e0ff */
[----:B------:R-:W-:Y:S01]  /*1d50*/  LOP3.LUT R12, R12, UR8, RZ, 0x3c, !PT ;  /* 0x000000080c0c7c12 */ /* 0x000fe2000f8e3cff */
[----:B------:R-:W-:Y:S02]  /*1d60*/  ULEA UR8, UR4, UR6, 0xc ;  /* 0x0000000604087291 */ /* 0x000fe4000f8e60ff */
[----:B------:R-:W-:Y:S01]  /*1d70*/  ULEA UR7, UR5, UR6, 0x3 ;  /* 0x0000000605077291 */ /* 0x000fe2000f8e18ff */
[----:B-1----:R-:W-:Y:S01]  /*1d80*/  SHF.L.U32 R0, R12, 0x1f, RZ ;  /* 0x0000001f0c007819 */ /* 0x002fe200000006ff */
[----:B------:R-:W-:Y:S02]  /*1d90*/  ULOP3.LUT UR33, UR33, 0xfefffff8, URZ, 0xc0, !UPT ;  /* 0xfefffff821217892 */ /* 0x000fe4000f8ec0ff */
[----:B------:R-:W-:Y:S02]  /*1da0*/  UIADD3.X UR17, UPT, UPT, URZ, UR27, URZ, UP1, !UPT ;  /* 0x0000001bff117290 */ /* 0x000fe40008ffe4ff */
[----:B------:R-:W-:-:S02]  /*1db0*/  UIADD3 UR32, UPT, UPT, UR6, 0x6300, UR32 ;  /* 0x0000630006207890 */ /* 0x000fc4000fffe020 */
[----:B------:R-:W-:Y:S01]  /*1dc0*/  UPRMT UR4, URZ, 0x5410, UR21 ;  /* 0x00005410ff047896 */ /* 0x000fe20008000015 */
[----:B------:R3:W4:Y:S01]  /*1dd0*/  SYNCS.PHASECHK.TRANS64.TRYWAIT P0, [UR7+0x28], R0 ;  /* 0x00002800ff0075a7 */ /* 0x0007220008001107 */
[----:B------:R-:W-:Y:S02]  /*1de0*/  UIADD3 UR8, UPT, UPT, UR8, 0x8b00, URZ ;  /* 0x00008b0008087890 */ /* 0x000fe4000fffe0ff */
[----:B------:R-:W-:Y:S01]  /*1df0*/  UIADD3.X UR15, UPT, UPT, URZ, UR27, URZ, UP0, !UPT ;  /* 0x0000001bff0f7290 */ /* 0x000fe200087fe4ff */
[----:B------:R-:W-:Y:S01]  /*1e00*/  UMOV UR18, 0x0 ;  /* 0x0000000000127882 */ /* 0x000fe20000000000 */
[----:B------:R-:W-:Y:S01]  /*1e10*/  UMOV UR19, 0x10000000 ;  /* 0x1000000000137882 */ /* 0x000fe20000000000 */
[----:B------:R-:W-:Y:S01]  /*1e20*/  UMOV UR10, UR34 ;  /* 0x00000022000a7c82 */ /* 0x000fe20008000000 */
[----:B------:R-:W-:Y:S01]  /*1e30*/  UMOV UR12, UR36 ;  /* 0x00000024000c7c82 */ /* 0x000fe20008000000 */
[----:B------:R-:W-:Y:S01]  /*1e40*/  UMOV UR9, UR33 ;  /* 0x0000002100097c82 */ /* 0x000fe20008000000 */
[----:B------:R1:W-:Y:S01]  /*1e50*/  UTMALDG.3D.MULTICAST.2CTA [UR32], [UR16], UR4, desc[UR18] ;  /* 0x00001220100073b4 */ /* 0x0003e20008211804 */
[----:B------:R-:W-:-:S02]  /*1e60*/  UMOV UR7, UR28 ;  /* 0x0000001c00077c82 */ /* 0x000fc40008000000 */
[----:B------:R3:W-:Y:S01]  /*1e70*/  UTMALDG.3D.2CTA [UR8], [UR14], desc[UR18] ;  /* 0x000012080e0075b4 */ /* 0x0007e20008211000 */
[----:B-1----:R-:W-:Y:S01]  /*1e80*/  UIADD3 UR34, UPT, UPT, UR34, 0x20, URZ ;  /* 0x0000002022227890 */ /* 0x002fe2000fffe0ff */
[----:B------:R-:W-:Y:S01]  /*1e90*/  UMOV UR4, UR5 ;  /* 0x0000000500047c82 */ /* 0x000fe20008000000 */
[----:B------:R-:W-:Y:S10]  /*1ea0*/  BRA.U UP2, `(.L_x_31) ;  /* 0xfffffffd02487547 */ /* 0x000ff4000b83ffff */
.L_x_25:
[----:B------:R-:W-:Y:S01]  /*1eb0*/  ULEA UR4, UR5, UR6, 0x3 ;  /* 0x0000000605047291 */ /* 0x000fe2000f8e18ff */
[----:B-1-3--:R-:W-:Y:S01]  /*1ec0*/  SHF.L.U32 R0, R12, 0x1f, RZ ;  /* 0x0000001f0c007819 */ /* 0x00afe200000006ff */
[----:B------:R-:W-:Y:S01]  /*1ed0*/  @!P1 SYNCS.ARRIVE.TRANS64.A1T0 RZ, [UR6+0x98], RZ ;  /* 0x000098ffffff99a7 */ /* 0x000fe20008100006 */
[----:B------:R-:W-:-:S06]  /*1ee0*/  UISETP.GT.AND UP0, UPT, UR41, UR40, UPT ;  /* 0x000000282900728c */ /* 0x000fcc000bf04270 */
[----:B--2-4-:R1:W2:Y:S03]  /*1ef0*/  SYNCS.PHASECHK.TRANS64.TRYWAIT P0, [UR4+0x28], R0 ;  /* 0x00002800ff0075a7 */ /* 0x0142a60008001104 */
[----:B------:R-:W-:Y:S05]  /*1f00*/  BRA.U !UP0, `(.L_x_32) ;  /* 0x0000000108c47547 */ /* 0x000fea000b800000 */
[----:B------:R-:W-:Y:S01]  /*1f10*/  UIADD3 UR13, UPT, UPT, UR44, UR7, URZ ;  /* 0x000000072c0d7290 */ /* 0x000fe2000fffe0ff */
[----:B------:R-:W-:-:S11]  /*1f20*/  UMOV UR4, UR5 ;  /* 0x0000000500047c82 */ /* 0x000fd60008000000 */
.L_x_38:
[----:B------:R-:W-:Y:S01]  /*1f30*/  ULEA UR17, UR4, UR6, 0x3 ;  /* 0x0000000604117291 */ /* 0x000fe2000f8e18ff */
[----:B--2---:R-:W-:Y:S01]  /*1f40*/  @P3 MOV R2, 0x3000 ;  /* 0x0000300000023802 */ /* 0x004fe20000000f00 */
[----:B--2-4-:R-:W-:Y:S10]  /*1f50*/  @P0 BRA `(.L_x_33) ;  /* 0x00000000000c0947 */ /* 0x014ff40003800000 */
[----:B------:R-:W-:-:S04]  /*1f60*/  SHF.L.U32 R3, R12, 0x1f, RZ ;  /* 0x0000001f0c037819 */ /* 0x000fc800000006ff */
[----:B------:R-:W2:Y:S02]  /*1f70*/  SYNCS.PHASECHK.TRANS64.TRYWAIT P0, [UR17+0x28], R3 ;  /* 0x00002803ff0075a7 */ /* 0x000ea40008001111 */
[----:B--2---:R-:W-:Y:S05]  /*1f80*/  @!P0 BRA `(.L_x_34) ;  /* 0x0000008000008947 */ /* 0x004fea0003800000 */
.L_x_33:
[----:B------:R2:W-:Y:S01]  /*1f90*/  @P3 SYNCS.ARRIVE.TRANS64 RZ, [UR17], R2 ;  /* 0x00000002ffff39a7 */ /* 0x0005e20008000011 */
[----:B------:R-:W-:-:S04]  /*1fa0*/  ULOP3.LUT UR5, UR25, 0x2, URZ, 0xfc, !UPT ;  /* 0x0000000219057892 */ /* 0x000fc8000f8efcff */
[----:B------:R-:W-:-:S09]  /*1fb0*/  UISETP.NE.AND UP0, UPT, UR5, 0x2, UPT ;  /* 0x000000020500788c */ /* 0x000fd2000bf05270 */
[----:B------:R-:W-:Y:S05]  /*1fc0*/  BRA.U UP0, `(.L_x_35) ;  /* 0x0000000100047547 */ /* 0x000fea000b800000 */
[----:B------:R-:W-:Y:S05]  /*1fd0*/  BPT.TRAP 0x1 ;  /* 0x000000040000795c */ /* 0x000fea0000300000 */
.L_x_35:
[----:B------:R-:W-:Y:S04]  /*1fe0*/  BSSY.RECONVERGENT B0, `(.L_x_36) ;  /* 0x0000003000007945 */ /* 0x000fe80003800200 */
[----:B------:R-:W-:Y:S05]  /*1ff0*/  @!P2 BRA `(.L_x_37) ;  /* 0x000000000004a947 */ /* 0x000fea0003800000 */
[----:B------:R-:W-:Y:S05]  /*2000*/  BPT.TRAP 0x1 ;  /* 0x000000040000795c */ /* 0x000fea0000300000 */
.L_x_37:
[----:B------:R-:W-:Y:S05]  /*2010*/  BSYNC.RECONVERGENT B0 ;  /* 0x0000000000007941 */ /* 0x000fea0003800200 */
.L_x_36:
[----:B------:R-:W-:Y:S02]  /*2020*/  UIADD3 UR5, UPT, UPT, UR4, 0x1, URZ ;  /* 0x0000000104057890 */ /* 0x000fe4000fffe0ff */
[----:B------:R-:W-:Y:S02]  /*2030*/  ULEA UR16, UR4, UR24, 0xb ;  /* 0x0000001804107291 */ /* 0x000fe4000f8e58ff */
[----:B------:R-:W-:Y:S02]  /*2040*/  UISETP.NE.AND UP0, UPT, UR5, 0x5, UPT ;  /* 0x000000050500788c */ /* 0x000fe4000bf05270 */
[----:B------:R-:W-:Y:S02]  /*2050*/  UIADD3 UR22, UP1, UPT, UR26, 0x80, URZ ;  /* 0x000000801a167890 */ /* 0x000fe4000ff3e0ff */
[----:B------:R-:W-:Y:S02]  /*2060*/  USEL UR9, URZ, 0x1, UP0 ;  /* 0x00000001ff097887 */ /* 0x000fe40008000000 */
[----:B------:R-:W-:-:S02]  /*2070*/  USEL UR5, UR5, URZ, UP0 ;  /* 0x000000ff05057287 */ /* 0x000fc40008000000 */
[----:B------:R-:W-:Y:S02]  /*2080*/  UIADD3 UR14, UP0, UPT, UR26, 0x180, URZ ;  /* 0x000001801a0e7890 */ /* 0x000fe4000ff1e0ff */
[----:B------:R-:W-:Y:S01]  /*2090*/  ULEA UR8, UR5, UR6, 0x3 ;  /* 0x0000000605087291 */ /* 0x000fe2000f8e18ff */
[----:B------:R-:W-:Y:S01]  /*20a0*/  LOP3.LUT R12, R12, UR9, RZ, 0x3c, !PT ;  /* 0x000000090c0c7c12 */ /* 0x000fe2000f8e3cff */
[----:B------:R-:W-:Y:S02]  /*20b0*/  USHF.L.U32 UR18, UR7, 0x5, URZ ;  /* 0x0000000507127899 */ /* 0x000fe400080006ff */
[----:B------:R-:W-:Y:S01]  /*20c0*/  ULOP3.LUT UR17, UR17, 0xfefffff8, URZ, 0xc0, !UPT ;  /* 0xfefffff811117892 */ /* 0x000fe2000f8ec0ff */
[----:B-1----:R-:W-:Y:S01]  /*20d0*/  SHF.L.U32 R0, R12, 0x1f, RZ ;  /* 0x0000001f0c007819 */ /* 0x002fe200000006ff */
[----:B------:R-:W-:Y:S02]  /*20e0*/  UIADD3 UR16, UPT, UPT, UR6, 0x6300, UR16 ;  /* 0x0000630006107890 */ /* 0x000fe4000fffe010 */
[----:B------:R-:W-:Y:S01]  /*20f0*/  UIADD3.X UR23, UPT, UPT, URZ, UR27, URZ, UP1, !UPT ;  /* 0x0000001bff177290 */ /* 0x000fe20008ffe4ff */
[----:B------:R3:W4:Y:S01]  /*2100*/  SYNCS.PHASECHK.TRANS64.TRYWAIT P0, [UR8+0x28], R0 ;  /* 0x00002800ff0075a7 */ /* 0x0007220008001108 */
[----:B------:R-:W-:-:S02]  /*2110*/  ULEA UR8, UR4, UR6, 0xc ;  /* 0x0000000604087291 */ /* 0x000fc4000f8e60ff */
[----:B------:R-:W-:Y:S02]  /*2120*/  UPRMT UR4, URZ, 0x5410, UR21 ;  /* 0x00005410ff047896 */ /* 0x000fe40008000015 */
[----:B------:R-:W-:Y:S02]  /*2130*/  UIADD3 UR8, UPT, UPT, UR8, 0x8b00, URZ ;  /* 0x00008b0008087890 */ /* 0x000fe4000fffe0ff */
[----:B------:R-:W-:Y:S01]  /*2140*/  UIADD3.X UR15, UPT, UPT, URZ, UR27, URZ, UP0, !UPT ;  /* 0x0000001bff0f7290 */ /* 0x000fe200087fe4ff */
[----:B------:R-:W-:Y:S01]  /*2150*/  UMOV UR30, 0x0 ;  /* 0x00000000001e7882 */ /* 0x000fe20000000000 */
[----:B------:R-:W-:Y:S01]  /*2160*/  UMOV UR31, 0x10000000 ;  /* 0x10000000001f7882 */ /* 0x000fe20000000000 */
[----:B------:R-:W-:Y:S01]  /*2170*/  UMOV UR19, UR35 ;  /* 0x0000002300137c82 */ /* 0x000fe20008000000 */
[----:B------:R-:W-:Y:S01]  /*2180*/  UMOV UR20, UR36 ;  /* 0x0000002400147c82 */ /* 0x000fe20008000000 */
[----:B------:R-:W-:Y:S01]  /*2190*/  UMOV UR12, UR36 ;  /* 0x00000024000c7c82 */ /* 0x000fe20008000000 */
[----:B------:R-:W-:Y:S01]  /*21a0*/  UMOV UR9, UR17 ;  /* 0x0000001100097c82 */ /* 0x000fe20008000000 */
[----:B------:R-:W-:Y:S01]  /*21b0*/  UMOV UR10, UR18 ;  /* 0x00000012000a7c82 */ /* 0x000fe20008000000 */
[----:B------:R1:W-:Y:S01]  /*21c0*/  UTMALDG.3D.MULTICAST.2CTA [UR16], [UR22], UR4, desc[UR30] ;  /* 0x00001e10160073b4 */ /* 0x0003e20008211804 */
[----:B------:R-:W-:-:S04]  /*21d0*/  UIADD3 UR7, UPT, UPT, UR7, 0x1, URZ ;  /* 0x0000000107077890 */ /* 0x000fc8000fffe0ff */
[----:B------:R-:W-:Y:S01]  /*21e0*/  UISETP.NE.AND UP0, UPT, UR7, UR13, UPT ;  /* 0x0000000d0700728c */ /* 0x000fe2000bf05270 */
[----:B------:R3:W-:Y:S01]  /*21f0*/  UTMALDG.3D.2CTA [UR8], [UR14], desc[UR30] ;  /* 0x00001e080e0075b4 */ /* 0x0007e20008211000 */
[----:B-1----:R-:W-:-:S07]  /*2200*/  UMOV UR4, UR5 ;  /* 0x0000000500047c82 */ /* 0x002fce0008000000 */
[----:B---3--:R-:W-:Y:S05]  /*2210*/  BRA.U UP0, `(.L_x_38) ;  /* 0xfffffffd00447547 */ /* 0x008fea000b83ffff */
.L_x_32:
[C---:B------:R-:W-:Y:S01]  /*2220*/  LEA R3, R11.reuse, UR6, 0x3 ;  /* 0x000000060b037c11 */ /* 0x040fe2000f8e18ff */
[----:B------:R-:W-:Y:S01]  /*2230*/  NOP ;  /* 0x0000000000007918 */ /* 0x000fe20000000000 */
[----:B-1----:R-:W-:Y:S02]  /*2240*/  SHF.L.U32 R0, R10, 0x1f, RZ ;  /* 0x0000001f0a007819 */ /* 0x002fe400000006ff */
[----:B------:R-:W-:Y:S02]  /*2250*/  LEA R4, R11, UR6, 0x4 ;  /* 0x000000060b047c11 */ /* 0x000fe4000f8e20ff */
[----:B--2-4-:R-:W1:Y:S02]  /*2260*/  SYNCS.PHASECHK.TRANS64.TRYWAIT P0, [R3+URZ+0xa0], R0 ;  /* 0x0000a000030075a7 */ /* 0x014e6400080011ff */
[----:B-1----:R-:W-:Y:S05]  /*2270*/  @!P0 BRA `(.L_x_39) ;  /* 0x0000007c005c8947 */ /* 0x002fea0003800000 */
.L_x_147:
[----:B------:R-:W2:Y:S01]  /*2280*/  LDS.128 R4, [R4+0x130] ;  /* 0x0001300004047984 */ /* 0x000ea20000000c00 */
[----:B------:R-:W-:Y:S01]  /*2290*/  UISETP.GE.AND UP0, UPT, UR45, 0x1, UPT ;  /* 0x000000012d00788c */ /* 0x000fe2000bf06270 */
[----:B------:R-:W-:Y:S01]  /*22a0*/  @!PT LDS RZ, [RZ] ;  /* 0x00000000fffff984 */ /* 0x000fe20000000800 */
[----:B------:R-:W-:Y:S01]  /*22b0*/  @!PT LDS RZ, [RZ] ;  /* 0x00000000fffff984 */ /* 0x000fe20000000800 */
[----:B------:R-:W-:Y:S01]  /*22c0*/  @!PT LDS RZ, [RZ] ;  /* 0x00000000fffff984 */ /* 0x000fe20000000800 */
[----:B------:R-:W-:Y:S01]  /*22d0*/  @!PT LDS RZ, [RZ] ;  /* 0x00000000fffff984 */ /* 0x000fe20000000800 */
[----:B------:R3:W-:Y:S06]  /*22e0*/  MEMBAR.ALL.CTA ;  /* 0x0000000000007992 */ /* 0x0007ec0000008000 */
[----:B---3--:R-:W3:Y:S01]  /*22f0*/  FENCE.VIEW.ASYNC.S ;  /* 0x00000000000073c6 */ /* 0x008ee20000000000 */
[----:B--2---:R-:W-:-:S13]  /*2300*/  LOP3.LUT P0, RZ, R6, 0x1, RZ, 0xc0, !PT ;  /* 0x0000000106ff7812 */ /* 0x004fda000780c0ff */
[----:B---3--:R-:W-:Y:S01]  /*2310*/  VOTEU.ANY UP1, P0 ;  /* 0x0000000000ff7886 */ /* 0x008fe20000020100 */
[----:B------:R-:W-:-:S13]  /*2320*/  PLOP3.LUT P0, PT, PT, PT, UP1, 0x80, 0x8 ;  /* 0x000000000008781c */ /* 0x000fda0003f0f018 */
[----:B-1----:R-:W-:Y:S02]  /*2330*/  @P0 LOP3.LUT R0, R5, 0xffff, RZ, 0xc0, !PT ;  /* 0x0000ffff05000812 */ /* 0x002fe400078ec0ff */
[----:B------:R-:W-:Y:S02]  /*2340*/  @P0 MOV R2, R4 ;  /* 0x0000000400020202 */ /* 0x000fe40000000f00 */
[----:B------:R-:W-:Y:S01]  /*2350*/  @P0 R2UR UR7, R0 ;  /* 0x00000000000702ca */ /* 0x000fe200000e0000 */
[----:B------:R-:W-:Y:S01]  /*2360*/  VIADD R0, R3, 0xb0 ;  /* 0x000000b003007836 */ /* 0x000fe20000000000 */
[----:B------:R-:W-:Y:S02]  /*2370*/  @P0 SHF.R.U32.HI R4, RZ, 0x10, R5 ;  /* 0x00000010ff040819 */ /* 0x000fe40000011605 */
[----:B------:R-:W-:Y:S02]  /*2380*/  @P0 R2UR UR8, R2 ;  /* 0x00000000020802ca */ /* 0x000fe400000e0000 */
[----:B------:R-:W-:-:S02]  /*2390*/  PRMT R0, RZ, 0x654, R0 ;  /* 0x00000654ff007816 */ /* 0x000fc40000000000 */
[----:B------:R-:W-:Y:S02]  /*23a0*/  @P0 R2UR UR4, R4 ;  /* 0x00000000040402ca */ /* 0x000fe400000e0000 */
[----:B------:R1:W-:Y:S03]  /*23b0*/  SYNCS.ARRIVE.TRANS64.RED.A1T0 RZ, [R0+URZ], RZ ;  /* 0x000000ff00ff79a7 */ /* 0x0003e600081004ff */
[----:B------:R-:W-:-:S04]  /*23c0*/  @UP1 UMOV UR29, UR7 ;  /* 0x00000007001d1c82 */ /* 0x000fc80008000000 */
[----:B------:R-:W-:-:S04]  /*23d0*/  @UP1 UMOV UR37, UR8 ;  /* 0x0000000800251c82 */ /* 0x000fc80008000000 */
[----:B------:R-:W-:Y:S01]  /*23e0*/  @UP1 UMOV UR36, UR4 ;  /* 0x0000000400241c82 */ /* 0x000fe20008000000 */
[----:B------:R-:W-:Y:S05]  /*23f0*/  BRA.U !UP0, `(.L_x_40) ;  /* 0x0000000108d47547 */ /* 0x000fea000b800000 */
[----:B------:R-:W2:Y:S01]  /*2400*/  LDCU.128 UR12, c[0x0][0xb10] ;  /* 0x00016200ff0c77ac */ /* 0x000ea20008000c00 */
[----:B------:R-:W3:Y:S01]  /*2410*/  LDCU UR30, c[0x0][0xb20] ;  /* 0x00016400ff1e77ac */ /* 0x000ee20008000800 */
[----:B------:R-:W4:Y:S01]  /*2420*/  LDCU UR20, c[0x0][0xb0c] ;  /* 0x00016180ff1477ac */ /* 0x000f220008000800 */
[----:B------:R-:W1:Y:S01]  /*2430*/  LDCU.64 UR10, c[0x0][0xb28] ;  /* 0x00016500ff0a77ac */ /* 0x000e620008000a00 */
[----:B------:R-:W-:Y:S02]  /*2440*/  UISETP.NE.AND UP3, UPT, UR45, 0x1, UPT ;  /* 0x000000012d00788c */ /* 0x000fe4000bf65270 */
[----:B--2---:R-:W-:Y:S02]  /*2450*/  UIMAD.WIDE.U32 UR16, UR38, UR15, URZ ;  /* 0x0000000f261072a5 */ /* 0x004fe4000f8e00ff */
[----:B------:R-:W-:Y:S02]  /*2460*/  UIMAD.WIDE.U32 UR8, UR39, UR12, URZ ;  /* 0x0000000c270872a5 */ /* 0x000fe4000f8e00ff */
[----:B------:R-:W-:-:S02]  /*2470*/  UISETP.NE.AND UP0, UPT, UR14, 0x1, UPT ;  /* 0x000000010e00788c */ /* 0x000fc4000bf05270 */
[----:B------:R-:W-:Y:S01]  /*2480*/  UIMAD.WIDE.U32 UR22, UR29, UR15, URZ ;  /* 0x0000000f1d1672a5 */ /* 0x000fe2000f8e00ff */
[----:B------:R-:W-:Y:S02]  /*2490*/  UMOV UR16, UR17 ;  /* 0x0000001100107c82 */ /* 0x000fe40008000000 */
[----:B------:R-:W-:Y:S01]  /*24a0*/  UMOV UR8, UR9 ;  /* 0x0000000900087c82 */ /* 0x000fe20008000000 */
[----:B---3--:R-:W-:Y:S02]  /*24b0*/  USHF.R.U32.HI UR16, URZ, UR30, UR16 ;  /* 0x0000001eff107299 */ /* 0x008fe40008011610 */
[----:B----4-:R-:W-:Y:S02]  /*24c0*/  UISETP.NE.AND UP2, UPT, UR20, 0x1, UPT ;  /* 0x000000011400788c */ /* 0x010fe4000bf45270 */
[----:B------:R-:W-:Y:S02]  /*24d0*/  USHF.R.U32.HI UR8, URZ, UR13, UR8 ;  /* 0x0000000dff087299 */ /* 0x000fe40008011608 */
[----:B------:R-:W-:-:S02]  /*24e0*/  USEL UR7, UR38, UR16, !UP0 ;  /* 0x0000001026077287 */ /* 0x000fc4000c000000 */
[----:B------:R-:W-:Y:S02]  /*24f0*/  USEL UR8, UR39, UR8, !UP2 ;  /* 0x0000000827087287 */ /* 0x000fe4000d000000 */
[----:B-1----:R-:W-:Y:S01]  /*2500*/  UIMAD.WIDE.U32 UR16, UR7, UR10, URZ ;  /* 0x0000000a071072a5 */ /* 0x002fe2000f8e00ff */
[----:B------:R-:W-:Y:S01]  /*2510*/  UMOV UR4, UR23 ;  /* 0x0000001700047c82 */ /* 0x000fe20008000000 */
[----:B------:R-:W-:Y:S02]  /*2520*/  UIMAD.WIDE.U32 UR18, UR37, UR12, URZ ;  /* 0x0000000c251272a5 */ /* 0x000fe4000f8e00ff */
[----:B------:R-:W-:-:S03]  /*2530*/  UIMAD.WIDE.U32 UR22, UR8, UR10, URZ ;  /* 0x0000000a081672a5 */ /* 0x000fc6000f8e00ff */
[----:B------:R-:W-:Y:S01]  /*2540*/  UMOV UR16, UR17 ;  /* 0x0000001100107c82 */ /* 0x000fe20008000000 */
[----:B------:R-:W-:Y:S02]  /*2550*/  USHF.R.U32.HI UR4, URZ, UR30, UR4 ;  /* 0x0000001eff047299 */ /* 0x000fe40008011604 */
[----:B------:R-:W-:Y:S01]  /*2560*/  @UP3 USHF.R.U32.HI UR7, URZ, UR11, UR16 ;  /* 0x0000000bff073299 */ /* 0x000fe20008011610 */
[----:B------:R-:W-:Y:S01]  /*2570*/  UMOV UR18, UR19 ;  /* 0x0000001300127c82 */ /* 0x000fe20008000000 */
[----:B------:R-:W-:Y:S01]  /*2580*/  UMOV UR22, UR23 ;  /* 0x0000001700167c82 */ /* 0x000fe20008000000 */
[----:B------:R-:W-:Y:S02]  /*2590*/  USHF.R.U32.HI UR13, URZ, UR13, UR18 ;  /* 0x0000000dff0d7299 */ /* 0x000fe40008011612 */
[----:B------:R-:W-:Y:S02]  /*25a0*/  USEL UR4, UR29, UR4, !UP0 ;  /* 0x000000041d047287 */ /* 0x000fe4000c000000 */
[----:B------:R-:W-:-:S02]  /*25b0*/  @UP3 USHF.R.U32.HI UR8, URZ, UR11, UR22 ;  /* 0x0000000bff083299 */ /* 0x000fc40008011616 */
[----:B------:R-:W-:Y:S02]  /*25c0*/  UIMAD UR9, UR45, UR7, URZ ;  /* 0x000000072d0972a4 */ /* 0x000fe4000f8e02ff */
[----:B------:R-:W-:Y:S02]  /*25d0*/  USEL UR7, UR37, UR13, !UP2 ;  /* 0x0000000d25077287 */ /* 0x000fe4000d000000 */
[----:B------:R-:W-:Y:S02]  /*25e0*/  UIMAD UR12, UR45, UR8, URZ ;  /* 0x000000082d0c72a4 */ /* 0x000fe4000f8e02ff */
[----:B------:R-:W-:Y:S02]  /*25f0*/  UISETP.GE.AND UP0, UPT, UR4, UR9, UPT ;  /* 0x000000090400728c */ /* 0x000fe4000bf06270 */
[----:B------:R-:W-:Y:S02]  /*2600*/  UIMAD.WIDE.U32 UR16, UR4, UR10, URZ ;  /* 0x0000000a041072a5 */ /* 0x000fe4000f8e00ff */
[----:B------:R-:W-:-:S02]  /*2610*/  UISETP.GE.OR UP0, UPT, UR7, UR12, UP0 ;  /* 0x0000000c0700728c */ /* 0x000fc40008706670 */
        /* <DEDUP_REMOVED lines=19> */
.L_x_40:
[----:B------:R-:W2:Y:S02]  /*2750*/  LDCU UR4, c[0x0][0xb30] ;  /* 0x00016600ff0477ac */ /* 0x000ea40008000800 */
[----:B--2---:R-:W-:-:S09]  /*2760*/  UISETP.NE.AND UP0, UPT, UR4, 0x1, UPT ;  /* 0x000000010400788c */ /* 0x004fd2000bf05270 */
[----:B------:R-:W-:Y:S05]  /*2770*/  BRA.U UP0, `(.L_x_41) ;  /* 0x0000000100447547 */ /* 0x000fea000b800000 */
[----:B------:R-:W2:Y:S01]  /*2780*/  LDCU.128 UR12, c[0x0][0xb10] ;  /* 0x00016200ff0c77ac */ /* 0x000ea20008000c00 */
[----:B------:R-:W3:Y:S01]  /*2790*/  LDCU UR16, c[0x0][0xb0c] ;  /* 0x00016180ff1077ac */ /* 0x000ee20008000800 */
[----:B------:R-:W4:Y:S01]  /*27a0*/  LDCU UR17, c[0x0][0xb20] ;  /* 0x00016400ff1177ac */ /* 0x000f220008000800 */
[----:B--2---:R-:W-:Y:S02]  /*27b0*/  UIMAD.WIDE.U32 UR10, UR37, UR12, URZ ;  /* 0x0000000c250a72a5 */ /* 0x004fe4000f8e00ff */
[----:B------:R-:W-:Y:S02]  /*27c0*/  UIMAD.WIDE.U32 UR8, UR29, UR15, URZ ;  /* 0x0000000f1d0872a5 */ /* 0x000fe4000f8e00ff */
[----:B---3--:R-:W-:Y:S02]  /*27d0*/  UISETP.NE.AND UP2, UPT, UR16, 0x1, UPT ;  /* 0x000000011000788c */ /* 0x008fe4000bf45270 */
[----:B------:R-:W-:Y:S01]  /*27e0*/  UISETP.NE.AND UP0, UPT, UR14, 0x1, UPT ;  /* 0x000000010e00788c */ /* 0x000fe2000bf05270 */
[----:B------:R-:W-:-:S02]  /*27f0*/  UMOV UR7, UR11 ;  /* 0x0000000b00077c82 */ /* 0x000fc40008000000 */
[----:B------:R-:W-:Y:S01]  /*2800*/  UMOV UR4, UR9 ;  /* 0x0000000900047c82 */ /* 0x000fe20008000000 */
[----:B------:R-:W-:Y:S02]  /*2810*/  USHF.R.U32.HI UR7, URZ, UR13, UR7 ;  /* 0x0000000dff077299 */ /* 0x000fe40008011607 */
[----:B----4-:R-:W-:Y:S02]  /*2820*/  USHF.R.U32.HI UR4, URZ, UR17, UR4 ;  /* 0x00000011ff047299 */ /* 0x010fe40008011604 */
[----:B------:R-:W-:Y:S02]  /*2830*/  USEL UR7, UR37, UR7, !UP2 ;  /* 0x0000000725077287 */ /* 0x000fe4000d000000 */
[----:B------:R-:W-:-:S04]  /*2840*/  USEL UR4, UR29, UR4, !UP0 ;  /* 0x000000041d047287 */ /* 0x000fc8000c000000 */
[----:B------:R-:W-:Y:S02]  /*2850*/  UIADD3 UR8, UPT, UPT, UR7, -UR4, URZ ;  /* 0x8000000407087290 */ /* 0x000fe4000fffe0ff */
[----:B------:R-:W-:Y:S02]  /*2860*/  UIADD3 UR4, UPT, UPT, -UR7, UR4, URZ ;  /* 0x0000000407047290 */ /* 0x000fe4000fffe1ff */
[----:B------:R-:W-:Y:S02]  /*2870*/  UIMAD UR29, UR8, UR14, UR29 ;  /* 0x0000000e081d72a4 */ /* 0x000fe4000f8e021d */
[----:B------:R-:W-:-:S12]  /*2880*/  UIMAD UR37, UR4, UR16, UR37 ;  /* 0x00000010042572a4 */ /* 0x000fd8000f8e0225 */
.L_x_41:
[----:B------:R-:W-:Y:S01]  /*2890*/  VIADD R11, R11, 0x1 ;  /* 0x000000010b0b7836 */ /* 0x000fe20000000000 */
[----:B------:R-:W-:Y:S01]  /*28a0*/  R2UR UR4, R78 ;  /* 0x000000004e0472ca */ /* 0x000fe200000e0000 */
[----:B------:R-:W-:Y:S01]  /*28b0*/  UIADD3 UR30, UPT, UPT, UR29, UR63, URZ ;  /* 0x0000003f1d1e7290 */ /* 0x000fe2000fffe0ff */
[----:B------:R-:W-:Y:S02]  /*28c0*/  PLOP3.LUT P1, PT, PT, PT, PT, 0x80, 0x8 ;  /* 0x000000000008781c */ /* 0x000fe40003f2f070 */
[----:B------:R-:W-:-:S04]  /*28d0*/  ISETP.NE.AND P0, PT, R11, 0x2, PT ;  /* 0x000000020b00780c */ /* 0x000fc80003f05270 */
[----:B-1----:R-:W-:Y:S02]  /*28e0*/  SEL R0, RZ, 0x1, P0 ;  /* 0x00000001ff007807 */ /* 0x002fe40000000000 */
[----:B------:R-:W-:Y:S02]  /*28f0*/  SEL R11, R11, RZ, P0 ;  /* 0x000000ff0b0b7207 */ /* 0x000fe40000000000 */
[----:B------:R-:W-:Y:S01]  /*2900*/  LOP3.LUT R10, R10, R0, RZ, 0x3c, !PT ;  /* 0x000000000a0a7212 */ /* 0x000fe200078e3cff */
[----:B------:R-:W-:Y:S01]  /*2910*/  UIADD3 UR20, UPT, UPT, UR37, UR4, URZ ;  /* 0x0000000425147290 */ /* 0x000fe2000fffe0ff */
[----:B------:R-:W-:Y:S11]  /*2920*/  BRA.U UP1, `(.L_x_42) ;  /* 0xfffffff101287547 */ /* 0x000ff6000b83ffff */
[----:B------:R-:W-:Y:S01]  /*2930*/  UIADD3 UR7, UPT, UPT, UR6, 0x28, URZ ;  /* 0x0000002806077890 */ /* 0x000fe2000fffe0ff */
[----:B------:R-:W-:-:S03]  /*2940*/  SHF.L.U32 R2, R12, 0x1f, RZ ;  /* 0x0000001f0c027819 */ /* 0x000fc600000006ff */
[----:B------:R-:W-:-:S09]  /*2950*/  ULEA UR4, UR5, UR7, 0x3 ;  /* 0x0000000705047291 */ /* 0x000fd2000f8e18ff */
[----:B------:R-:W1:Y:S02]  /*2960*/  SYNCS.PHASECHK.TRANS64.TRYWAIT P0, [UR4], R2 ;  /* 0x00000002ff0075a7 */ /* 0x000e640008001104 */
[----:B-1----:R-:W-:Y:S05]  /*2970*/  @!P0 BRA `(.L_x_43) ;  /* 0x0000007400b08947 */ /* 0x002fea0003800000 */
.L_x_149:
[----:B------:R-:W-:-:S04]  /*2980*/  UIADD3 UR4, UPT, UPT, UR5, 0x1, URZ ;  /* 0x0000000105047890 */ /* 0x000fc8000fffe0ff */
[----:B------:R-:W-:-:S04]  /*2990*/  UISETP.NE.AND UP0, UPT, UR4, 0x5, UPT ;  /* 0x000000050400788c */ /* 0x000fc8000bf05270 */
[----:B------:R-:W-:Y:S02]  /*29a0*/  USEL UR6, URZ, 0x1, UP0 ;  /* 0x00000001ff067887 */ /* 0x000fe40008000000 */
[----:B------:R-:W-:-:S04]  /*29b0*/  USEL UR4, UR4, URZ, UP0 ;  /* 0x000000ff04047287 */ /* 0x000fc80008000000 */
[----:B------:R-:W-:Y:S01]  /*29c0*/  ULEA UR5, UR4, UR7, 0x3 ;  /* 0x0000000704057291 */ /* 0x000fe2000f8e18ff */
[----:B-1----:R-:W-:-:S04]  /*29d0*/  LOP3.LUT R2, R12, UR6, RZ, 0x3c, !PT ;  /* 0x000000060c027c12 */ /* 0x002fc8000f8e3cff */
[----:B------:R-:W-:-:S04]  /*29e0*/  SHF.L.U32 R3, R2, 0x1f, RZ ;  /* 0x0000001f02037819 */ /* 0x000fc800000006ff */
[----:B------:R-:W1:Y:S02]  /*29f0*/  SYNCS.PHASECHK.TRANS64.TRYWAIT P0, [UR5], R3 ;  /* 0x00000003ff0075a7 */ /* 0x000e640008001105 */
[----:B-1----:R-:W-:Y:S05]  /*2a00*/  @!P0 BRA `(.L_x_44) ;  /* 0x0000007400a48947 */ /* 0x002fea0003800000 */
.L_x_151:
[----:B------:R-:W-:-:S04]  /*2a10*/  UIADD3 UR4, UPT, UPT, UR4, 0x1, URZ ;  /* 0x0000000104047890 */ /* 0x000fc8000fffe0ff */
[----:B------:R-:W-:-:S04]  /*2a20*/  UISETP.NE.AND UP0, UPT, UR4, 0x5, UPT ;  /* 0x000000050400788c */ /* 0x000fc8000bf05270 */
[----:B------:R-:W-:Y:S02]  /*2a30*/  USEL UR6, URZ, 0x1, UP0 ;  /* 0x00000001ff067887 */ /* 0x000fe40008000000 */
[----:B------:R-:W-:-:S04]  /*2a40*/  USEL UR4, UR4, URZ, UP0 ;  /* 0x000000ff04047287 */ /* 0x000fc80008000000 */
[----:B------:R-:W-:Y:S01]  /*2a50*/  ULEA UR5, UR4, UR7, 0x3 ;  /* 0x0000000704057291 */ /* 0x000fe2000f8e18ff */
[----:B------:R-:W-:-:S04]  /*2a60*/  LOP3.LUT R2, R2, UR6, RZ, 0x3c, !PT ;  /* 0x0000000602027c12 */ /* 0x000fc8000f8e3cff */
[----:B-1----:R-:W-:-:S04]  /*2a70*/  SHF.L.U32 R3, R2, 0x1f, RZ ;  /* 0x0000001f02037819 */ /* 0x002fc800000006ff */
[----:B------:R-:W1:Y:S02]  /*2a80*/  SYNCS.PHASECHK.TRANS64.TRYWAIT P0, [UR5], R3 ;  /* 0x00000003ff0075a7 */ /* 0x000e640008001105 */
[----:B-1----:R-:W-:Y:S05]  /*2a90*/  @!P0 BRA `(.L_x_45) ;  /* 0x0000007400988947 */ /* 0x002fea0003800000 */
.L_x_153:
        /* <DEDUP_REMOVED lines=9> */
.L_x_155:
[----:B------:R-:W-:-:S04]  /*2b30*/  UIADD3 UR4, UPT, UPT, UR4, 0x1, URZ ;  /* 0x0000000104047890 */ /* 0x000fc8000fffe0ff */
[----:B------:R-:W-:-:S04]  /*2b40*/  UISETP.NE.AND UP0, UPT, UR4, 0x5, UPT ;  /* 0x000000050400788c */ /* 0x000fc8000bf05270 */
[----:B------:R-:W-:Y:S02]  /*2b50*/  USEL UR5, URZ, 0x1, UP0 ;  /* 0x00000001ff057887 */ /* 0x000fe40008000000 */
[----:B------:R-:W-:-:S04]  /*2b60*/  USEL UR4, UR4, URZ, UP0 ;  /* 0x000000ff04047287 */ /* 0x000fc80008000000 */
[----:B------:R-:W-:Y:S01]  /*2b70*/  ULEA UR4, UR4, UR7, 0x3 ;  /* 0x0000000704047291 */ /* 0x000fe2000f8e18ff */
[----:B------:R-:W-:-:S04]  /*2b80*/  LOP3.LUT R2, R2, UR5, RZ, 0x3c, !PT ;  /* 0x0000000502027c12 */ /* 0x000fc8000f8e3cff */
[----:B------:R-:W-:Y:S01]  /*2b90*/  SHF.L.U32 R2, R2, 0x1f, RZ ;  /* 0x0000001f02027819 */ /* 0x000fe200000006ff */
[----:B-1----:R-:W-:-:S07]  /*2ba0*/  IMAD.U32 R0, RZ, RZ, UR4 ;  /* 0x00000004ff007e24 */ /* 0x002fce000f8e00ff */
.L_x_47:
[----:B-1----:R1:W2:Y:S02]  /*2bb0*/  SYNCS.PHASECHK.TRANS64.TRYWAIT P0, [R0+URZ], R2 ;  /* 0x00000002000075a7 */ /* 0x0022a400080011ff */
[----:B--2---:R-:W-:Y:S05]  /*2bc0*/  @!P0 NANOSLEEP.SYNCS 0x989680 ;  /* 0x009896800000895d */ /* 0x004fea0003900000 */
[----:B------:R-:W2:Y:S02]  /*2bd0*/  @!P0 SYNCS.PHASECHK.TRANS64 P0, [R0+URZ], R2 ;  /* 0x00000002000085a7 */ /* 0x000ea400080010ff */
[----:B--2---:R-:W-:Y:S05]  /*2be0*/  @P0 EXIT ;  /* 0x000000000000094d */ /* 0x004fea0003800000 */
[----:B------:R-:W-:Y:S05]  /*2bf0*/  BRA `(.L_x_47) ;  /* 0xfffffffc00ec7947 */ /* 0x000fea000383ffff */
.L_x_22:
[----:B------:R-:W-:-:S04]  /*2c00*/  UISETP.NE.AND UP0, UPT, UR46, URZ, UPT ;  /* 0x000000ff2e00728c */ /* 0x000fc8000bf05270 */
[----:B------:R-:W-:-:S09]  /*2c10*/  UISETP.NE.OR UP0, UPT, UR18, 0x1, UP0 ;  /* 0x000000011200788c */ /* 0x000fd20008705670 */
[----:B------:R-:W-:Y:S05]  /*2c20*/  BRA.U UP0, `(.L_x_48) ;  /* 0x0000000500487547 */ /* 0x000fea000b800000 */
[----:B------:R-:W-:Y:S01]  /*2c30*/  ISETP.GE.U32.AND P2, PT, R0, 0x4, PT ;  /* 0x000000040000780c */ /* 0x000fe20003f46070 */
[----:B------:R-:W-:Y:S01]  /*2c40*/  IMAD.MOV.U32 R12, RZ, RZ, 0x1 ;  /* 0x00000001ff0c7424 */ /* 0x000fe200078e00ff */
[----:B------:R-:W-:Y:S02]  /*2c50*/  CS2R R10, SRZ ;  /* 0x00000000000a7805 */ /* 0x000fe4000001ff00 */
[----:B------:R-:W-:Y:S01]  /*2c60*/  CS2R R8, SRZ ;  /* 0x0000000000087805 */ /* 0x000fe2000001ff00 */
[----:B------:R-:W-:Y:S01]  /*2c70*/  UMOV UR6, 0x400 ;  /* 0x0000040000067882 */ /* 0x000fe20000000000 */
[----:B------:R-:W-:Y:S01]  /*2c80*/  UMOV UR5, URZ ;  /* 0x000000ff00057c82 */ /* 0x000fe20008000000 */
[----:B------:R-:W-:-:S12]  /*2c90*/  ULEA UR6, UR46, UR6, 0x18 ;  /* 0x000000062e067291 */ /* 0x000fd8000f8ec0ff */
.L_x_52:
[----:B------:R-:W-:Y:S02]  /*2ca0*/  LEA R2, R8, UR6, 0x3 ;  /* 0x0000000608027c11 */ /* 0x000fe4000f8e18ff */
[----:B------:R-:W-:-:S03]  /*2cb0*/  SHF.L.U32 R4, R9, 0x1f, RZ ;  /* 0x0000001f09047819 */ /* 0x000fc600000006ff */
[----:B------:R-:W-:Y:S01]  /*2cc0*/  VIADD R5, R2, 0x110 ;  /* 0x0000011002057836 */ /* 0x000fe20000000000 */
[----:B------:R-:W1:Y:S02]  /*2cd0*/  SYNCS.PHASECHK.TRANS64.TRYWAIT P0, [R2+URZ+0x100], R4 ;  /* 0x00010004020075a7 */ /* 0x000e6400080011ff */
[----:B-1----:R-:W-:Y:S05]  /*2ce0*/  @!P0 BRA `(.L_x_49) ;  /* 0x0000007400348947 */ /* 0x002fea0003800000 */
.L_x_156:
[----:B------:R-:W-:Y:S01]  /*2cf0*/  ULEA UR4, UR5, UR6, 0x3 ;  /* 0x0000000605047291 */ /* 0x000fe2000f8e18ff */
[----:B-1----:R-:W-:Y:S01]  /*2d00*/  PRMT R2, RZ, 0x654, R5 ;  /* 0x00000654ff027816 */ /* 0x002fe20000000005 */
[----:B------:R-:W-:Y:S01]  /*2d10*/  @!P2 IMAD.MOV.U32 R4, RZ, RZ, 0x10 ;  /* 0x00000010ff04a424 */ /* 0x000fe200078e00ff */
[----:B------:R-:W-:Y:S01]  /*2d20*/  SHF.L.U32 R5, R12, 0x1f, RZ ;  /* 0x0000001f0c057819 */ /* 0x000fe200000006ff */
[----:B------:R-:W-:Y:S01]  /*2d30*/  UIADD3 UR7, UPT, UPT, UR4, 0xa0, URZ ;  /* 0x000000a004077890 */ /* 0x000fe2000fffe0ff */
[----:B------:R1:W-:Y:S05]  /*2d40*/  SYNCS.ARRIVE.TRANS64.RED.A1T0 RZ, [R2+URZ], RZ ;  /* 0x000000ff02ff79a7 */ /* 0x0003ea00081004ff */
[----:B------:R-:W-:Y:S01]  /*2d50*/  IMAD.U32 R6, RZ, RZ, UR7 ;  /* 0x00000007ff067e24 */ /* 0x000fe2000f8e00ff */
[----:B------:R-:W2:Y:S04]  /*2d60*/  SYNCS.PHASECHK.TRANS64.TRYWAIT P0, [UR4+0xb0], R5 ;  /* 0x0000b005ff0075a7 */ /* 0x000ea80008001104 */
[----:B------:R-:W-:Y:S01]  /*2d70*/  PRMT R6, R0, 0x654, R6 ;  /* 0x0000065400067816 */ /* 0x000fe20000000006 */
[----:B-12---:R-:W-:Y:S06]  /*2d80*/  @!P0 BRA `(.L_x_50) ;  /* 0x0000007400208947 */ /* 0x006fec0003800000 */
.L_x_158:
[----:B------:R-:W-:Y:S01]  /*2d90*/  ULEA UR8, UR5, UR6, 0x4 ;  /* 0x0000000605087291 */ /* 0x000fe2000f8e20ff */
[----:B------:R-:W-:Y:S01]  /*2da0*/  SEL R3, R6, R3, !P2 ;  /* 0x0000000306037207 */ /* 0x000fe20005000000 */
[----:B------:R-:W-:Y:S01]  /*2db0*/  UIADD3 UR9, UPT, UPT, UR4, 0xa0, URZ ;  /* 0x000000a004097890 */ /* 0x000fe2000fffe0ff */
[----:B-1----:R-:W-:Y:S01]  /*2dc0*/  LEA R2, R11, UR6, 0x3 ;  /* 0x000000060b027c11 */ /* 0x002fe2000f8e18ff */
[----:B------:R-:W-:Y:S01]  /*2dd0*/  UIADD3 UR8, UPT, UPT, UR8, 0x130, URZ ;  /* 0x0000013008087890 */ /* 0x000fe2000fffe0ff */
[----:B------:R1:W-:Y:S01]  /*2de0*/  @!P2 SYNCS.ARRIVE.TRANS64.RED RZ, [R3+URZ], R4 ;  /* 0x0000000403ffa9a7 */ /* 0x0003e200080004ff */
[----:B------:R-:W-:Y:S01]  /*2df0*/  UIADD3 UR4, UPT, UPT, UR5, 0x1, URZ ;  /* 0x0000000105047890 */ /* 0x000fe2000fffe0ff */
[----:B------:R-:W-:-:S03]  /*2e00*/  VIADD R8, R8, 0x1 ;  /* 0x0000000108087836 */ /* 0x000fc60000000000 */
[----:B------:R-:W-:Y:S02]  /*2e10*/  UISETP.NE.AND UP0, UPT, UR4, 0x2, UPT ;  /* 0x000000020400788c */ /* 0x000fe4000bf05270 */
[----:B------:R-:W-:Y:S01]  /*2e20*/  ISETP.NE.AND P0, PT, R8, 0x2, PT ;  /* 0x000000020800780c */ /* 0x000fe20003f05270 */
[----:B------:R-:W-:Y:S06]  /*2e30*/  UGETNEXTWORKID.BROADCAST [UR8], [UR9] ;  /* 0x00000000080073ca */ /* 0x000fec0008000100 */
[----:B------:R-:W-:Y:S02]  /*2e40*/  USEL UR7, URZ, 0x1, UP0 ;  /* 0x00000001ff077887 */ /* 0x000fe40008000000 */
[----:B------:R-:W-:-:S04]  /*2e50*/  USEL UR5, UR4, URZ, UP0 ;  /* 0x000000ff04057287 */ /* 0x000fc80008000000 */
[----:B------:R-:W-:Y:S02]  /*2e60*/  LOP3.LUT R12, R12, UR7, RZ, 0x3c, !PT ;  /* 0x000000070c0c7c12 */ /* 0x000fe4000f8e3cff */
[----:B-1----:R-:W-:-:S04]  /*2e70*/  SHF.L.U32 R4, R10, 0x1f, RZ ;  /* 0x0000001f0a047819 */ /* 0x002fc800000006ff */
[----:B------:R-:W1:Y:S02]  /*2e80*/  SYNCS.PHASECHK.TRANS64.TRYWAIT P1, [R2+URZ+0xa0], R4 ;  /* 0x0000a004020075a7 */ /* 0x000e6400080211ff */
[----:B-1----:R-:W-:Y:S05]  /*2e90*/  @!P1 BRA `(.L_x_51) ;  /* 0x0000007000f49947 */ /* 0x002fea0003800000 */
.L_x_159:
[C---:B-1----:R-:W-:Y:S01]  /*2ea0*/  LEA R4, R11.reuse, UR6, 0x4 ;  /* 0x000000060b047c11 */ /* 0x042fe2000f8e20ff */
[----:B------:R-:W-:Y:S01]  /*2eb0*/  VIADD R2, R2, 0xb0 ;  /* 0x000000b002027836 */ /* 0x000fe20000000000 */
[----:B------:R-:W-:Y:S01]  /*2ec0*/  SEL R8, R8, RZ, P0 ;  /* 0x000000ff08087207 */ /* 0x000fe20000000000 */
[----:B------:R-:W-:-:S03]  /*2ed0*/  VIADD R11, R11, 0x1 ;  /* 0x000000010b0b7836 */ /* 0x000fc60000000000 */
[----:B------:R-:W1:Y:S01]  /*2ee0*/  LDS.128 R4, [R4+0x130] ;  /* 0x0001300004047984 */ /* 0x000e620000000c00 */
[----:B------:R-:W-:Y:S02]  /*2ef0*/  PRMT R2, RZ, 0x654, R2 ;  /* 0x00000654ff027816 */ /* 0x000fe40000000002 */
[C---:B------:R-:W-:Y:S01]  /*2f00*/  ISETP.NE.AND P1, PT, R11.reuse, 0x2, PT ;  /* 0x000000020b00780c */ /* 0x040fe20003f25270 */
[----:B------:R-:W-:Y:S01]  /*2f10*/  @!PT LDS RZ, [RZ] ;  /* 0x00000000fffff984 */ /* 0x000fe20000000800 */
[----:B------:R-:W-:Y:S01]  /*2f20*/  @!PT LDS RZ, [RZ] ;  /* 0x00000000fffff984 */ /* 0x000fe20000000800 */
[----:B------:R-:W-:Y:S01]  /*2f30*/  @!PT LDS RZ, [RZ] ;  /* 0x00000000fffff984 */ /* 0x000fe20000000800 */
[----:B------:R-:W-:Y:S01]  /*2f40*/  @!PT LDS RZ, [RZ] ;  /* 0x00000000fffff984 */ /* 0x000fe20000000800 */
[----:B------:R2:W-:Y:S06]  /*2f50*/  MEMBAR.ALL.CTA ;  /* 0x0000000000007992 */ /* 0x0005ec0000008000 */
[----:B--2---:R-:W2:Y:S01]  /*2f60*/  FENCE.VIEW.ASYNC.S ;  /* 0x00000000000073c6 */ /* 0x004ea20000000000 */
[----:B------:R-:W-:Y:S01]  /*2f70*/  SEL R11, R11, RZ, P1 ;  /* 0x000000ff0b0b7207 */ /* 0x000fe20000800000 */
[----:B--2---:R2:W-:Y:S01]  /*2f80*/  SYNCS.ARRIVE.TRANS64.RED.A1T0 RZ, [R2+URZ], RZ ;  /* 0x000000ff02ff79a7 */ /* 0x0045e200081004ff */
[----:B-1----:R-:W-:-:S02]  /*2f90*/  LOP3.LUT P3, RZ, R6, 0x1, RZ, 0xc0, !PT ;  /* 0x0000000106ff7812 */ /* 0x002fc4000786c0ff */
[----:B------:R-:W-:-:S04]  /*2fa0*/  SEL R4, RZ, 0x1, P1 ;  /* 0x00000001ff047807 */ /* 0x000fc80000800000 */
[----:B------:R-:W-:Y:S02]  /*2fb0*/  LOP3.LUT R10, R10, R4, RZ, 0x3c, !PT ;  /* 0x000000040a0a7212 */ /* 0x000fe400078e3cff */
[----:B--2---:R-:W-:-:S04]  /*2fc0*/  SEL R2, RZ, 0x1, P0 ;  /* 0x00000001ff027807 */ /* 0x004fc80000000000 */
[----:B------:R-:W-:Y:S01]  /*2fd0*/  LOP3.LUT R9, R9, R2, RZ, 0x3c, !PT ;  /* 0x0000000209097212 */ /* 0x000fe200078e3cff */
[----:B------:R-:W-:Y:S06]  /*2fe0*/  @P3 BRA `(.L_x_52) ;  /* 0xfffffffc002c3947 */ /* 0x000fec000383ffff */
[----:B------:R-:W-:Y:S01]  /*2ff0*/  ULEA UR4, UR5, UR6, 0x3 ;  /* 0x0000000605047291 */ /* 0x000fe2000f8e18ff */
[----:B------:R-:W-:-:S08]  /*3000*/  SHF.L.U32 R2, R12, 0x1f, RZ ;  /* 0x0000001f0c027819 */ /* 0x000fd000000006ff */
[----:B------:R-:W1:Y:S02]  /*3010*/  SYNCS.PHASECHK.TRANS64 P0, [UR4+0xb0], R2 ;  /* 0x0000b002ff0075a7 */ /* 0x000e640008001004 */
[----:B-1----:R-:W-:Y:S05]  /*3020*/  @P0 BRA `(.L_x_53) ;  /* 0x0000000000080947 */ /* 0x002fea0003800000 */
[----:B------:R-:W1:Y:S02]  /*3030*/  SYNCS.PHASECHK.TRANS64.TRYWAIT P0, [UR4+0xb0], R2 ;  /* 0x0000b002ff0075a7 */ /* 0x000e640008001104 */
[----:B-1----:R-:W-:Y:S05]  /*3040*/  @!P0 BRA `(.L_x_54) ;  /* 0x00000070009c8947 */ /* 0x002fea0003800000 */
.L_x_53:
[----:B------:R-:W-:-:S04]  /*3050*/  UIADD3 UR7, UPT, UPT, UR5, 0x1, URZ ;  /* 0x0000000105077890 */ /* 0x000fc8000fffe0ff */
[----:B------:R-:W-:-:S04]  /*3060*/  UISETP.NE.AND UP0, UPT, UR7, 0x2, UPT ;  /* 0x000000020700788c */ /* 0x000fc8000bf05270 */
[----:B------:R-:W-:Y:S02]  /*3070*/  USEL UR8, URZ, 0x1, UP0 ;  /* 0x00000001ff087887 */ /* 0x000fe40008000000 */
[----:B------:R-:W-:-:S04]  /*3080*/  USEL UR7, UR7, URZ, UP0 ;  /* 0x000000ff07077287 */ /* 0x000fc80008000000 */
[----:B------:R-:W-:Y:S01]  /*3090*/  ULEA UR7, UR7, UR6, 0x3 ;  /* 0x0000000607077291 */ /* 0x000fe2000f8e18ff */
[----:B-1----:R-:W-:-:S04]  /*30a0*/  LOP3.LUT R2, R12, UR8, RZ, 0x3c, !PT ;  /* 0x000000080c027c12 */ /* 0x002fc8000f8e3cff */
[----:B------:R-:W-:-:S04]  /*30b0*/  SHF.L.U32 R0, R2, 0x1f, RZ ;  /* 0x0000001f02007819 */ /* 0x000fc800000006ff */
[----:B------:R-:W1:Y:S02]  /*30c0*/  SYNCS.PHASECHK.TRANS64 P0, [UR7+0xb0], R0 ;  /* 0x0000b000ff0075a7 */ /* 0x000e640008001007 */
[----:B-1----:R-:W-:Y:S05]  /*30d0*/  @P0 EXIT ;  /* 0x000000000000094d */ /* 0x002fea0003800000 */
[----:B------:R-:W-:Y:S02]  /*30e0*/  SHF.L.U32 R2, R2, 0x1f, RZ ;  /* 0x0000001f02027819 */ /* 0x000fe400000006ff */
[----:B------:R-:W-:-:S07]  /*30f0*/  MOV R0, UR7 ;  /* 0x0000000700007c02 */ /* 0x000fce0008000f00 */
.L_x_55:
[----:B-1----:R1:W2:Y:S02]  /*3100*/  SYNCS.PHASECHK.TRANS64.TRYWAIT P0, [R0+URZ+0xb0], R2 ;  /* 0x0000b002000075a7 */ /* 0x0022a400080011ff */
[----:B--2---:R-:W-:Y:S05]  /*3110*/  @!P0 NANOSLEEP.SYNCS 0x989680 ;  /* 0x009896800000895d */ /* 0x004fea0003900000 */
[----:B------:R-:W2:Y:S02]  /*3120*/  @!P0 SYNCS.PHASECHK.TRANS64 P0, [R0+URZ+0xb0], R2 ;  /* 0x0000b002000085a7 */ /* 0x000ea400080010ff */
[----:B--2---:R-:W-:Y:S05]  /*3130*/  @P0 EXIT ;  /* 0x000000000000094d */ /* 0x004fea0003800000 */
[----:B------:R-:W-:Y:S05]  /*3140*/  BRA `(.L_x_55) ;  /* 0xfffffffc00ec7947 */ /* 0x000fea000383ffff */
.L_x_48:
[----:B------:R-:W-:Y:S05]  /*3150*/  BRA.U UP4, `(.L_x_56) ;  /* 0x0000001104847547 */ /* 0x000fea000b800000 */
[----:B------:R-:W-:Y:S01]  /*3160*/  UMOV UR4, 0x40 ;  /* 0x0000004000047882 */ /* 0x000fe20000000000 */
[----:B------:R-:W-:Y:S01]  /*3170*/  NOP ;  /* 0x0000000000007918 */ /* 0x000fe20000000000 */
[----:B------:R-:W-:Y:S01]  /*3180*/  ULEA UR5, UR46, UR4, 0x18 ;  /* 0x000000042e057291 */ /* 0x000fe2000f8ec0ff */
[----:B------:R-:W-:Y:S02]  /*3190*/  UMOV UR6, 0x400 ;  /* 0x0000040000067882 */ /* 0x000fe40000000000 */
[----:B------:R-:W-:-:S06]  /*31a0*/  ULEA UR6, UR46, UR6, 0x18 ;  /* 0x000000062e067291 */ /* 0x000fcc000f8ec0ff */
[----:B------:R-:W1:Y:S02]  /*31b0*/  LDS.U8 R0, [UR5+0x1c] ;  /* 0x00001c05ff007984 */ /* 0x000e640008000000 */
[----:B-1----:R-:W-:-:S13]  /*31c0*/  ISETP.NE.AND P0, PT, R0, RZ, PT ;  /* 0x000000ff0000720c */ /* 0x002fda0003f05270 */
[----:B------:R-:W-:Y:S05]  /*31d0*/  @P0 BRA `(.L_x_57) ;  /* 0x0000000400080947 */ /* 0x000fea0003800000 */
[----:B------:R-:W-:Y:S02]  /*31e0*/  UISETP.NE.U32.AND UP1, UPT, UR27, 0x1, UPT ;  /* 0x000000011b00788c */ /* 0x000fe4000bf25070 */
[----:B------:R-:W-:-:S07]  /*31f0*/  UIADD3 UR7, UPT, UPT, UR5, 0x8, URZ ;  /* 0x0000000805077890 */ /* 0x000fce000fffe0ff */
[----:B------:R-:W-:Y:S05]  /*3200*/  BRA.U !UP1, `(.L_x_58) ;  /* 0x00000001099c7547 */ /* 0x000fea000b800000 */
[----:B------:R-:W-:Y:S01]  /*3210*/  ELECT P0, URZ, PT ;  /* 0x0000000000ff782f */ /* 0x000fe20003800000 */
[----:B------:R-:W-:-:S12]  /*3220*/  BSSY B0, `(.L_x_58) ;  /* 0x0000025000007945 */ /* 0x000fd80003800000 */
[----:B------:R-:W-:Y:S05]  /*3230*/  @!P0 BRA `(.L_x_59) ;  /* 0x00000000008c8947 */ /* 0x000fea0003800000 */
[----:B------:R-:W-:-:S05]  /*3240*/  UMOV UR4, 0x10 ;  /* 0x0000001000047882 */ /* 0x000fca0000000000 */
[----:B------:R-:W-:Y:S04]  /*3250*/  DEPBAR.LE SB1, 0x36 ;  /* 0x00009d800000791a */ /* 0x000fe80000000000 */
[----:B------:R-:W1:Y:S02]  /*3260*/  UTCATOMSWS.2CTA.FIND_AND_SET.ALIGN UP0, UR4, UR4 ;  /* 0x00000004000475e3 */ /* 0x000e640008200800 */
[----:B-1----:R-:W-:Y:S01]  /*3270*/  MOV R10, UR4 ;  /* 0x00000004000a7c02 */ /* 0x002fe20008000f00 */
[----:B------:R-:W-:Y:S06]  /*3280*/  BRA.U UP0, `(.L_x_60) ;  /* 0x0000000100187547 */ /* 0x000fec000b800000 */
.L_x_61:
[----:B------:R-:W-:Y:S05]  /*3290*/  NANOSLEEP 0x64 ;  /* 0x000000640000795d */ /* 0x000fea0003800000 */
[----:B------:R-:W-:-:S05]  /*32a0*/  UMOV UR4, 0x10 ;  /* 0x0000001000047882 */ /* 0x000fca0000000000 */
[----:B------:R-:W-:Y:S04]  /*32b0*/  DEPBAR.LE SB1, 0x36 ;  /* 0x00009d800000791a */ /* 0x000fe80000000000 */
[----:B------:R-:W1:Y:S02]  /*32c0*/  UTCATOMSWS.2CTA.FIND_AND_SET.ALIGN UP0, UR4, UR4 ;  /* 0x00000004000475e3 */ /* 0x000e640008200800 */
[----:B-1----:R-:W-:Y:S01]  /*32d0*/  MOV R10, UR4 ;  /* 0x00000004000a7c02 */ /* 0x002fe20008000f00 */
[----:B------:R-:W-:Y:S05]  /*32e0*/  BRA.U !UP0, `(.L_x_61) ;  /* 0xfffffffd08e87547 */ /* 0x000fea000b83ffff */
.L_x_60:
[----:B------:R-:W1:Y:S01]  /*32f0*/  LDS R6, [UR5+0x10] ;  /* 0x00001005ff067984 */ /* 0x000e620008000800 */
[----:B------:R-:W-:Y:S01]  /*3300*/  IMAD.U32 R0, RZ, RZ, UR6 ;  /* 0x00000006ff007e24 */ /* 0x000fe2000f8e00ff */
[----:B------:R-:W-:-:S03]  /*3310*/  MOV R4, UR28 ;  /* 0x0000001c00047c02 */ /* 0x000fc60008000f00 */
[----:B------:R-:W-:Y:S01]  /*3320*/  VIADD R0, R0, 0x150 ;  /* 0x0000015000007836 */ /* 0x000fe20000000000 */
[----:B-1----:R-:W-:-:S04]  /*3330*/  SHF.L.U32 R6, R6, 0x1f, RZ ;  /* 0x0000001f06067819 */ /* 0x002fc800000006ff */
[----:B------:R-:W1:Y:S02]  /*3340*/  SYNCS.PHASECHK.TRANS64.TRYWAIT P0, [UR5+0x8], R6 ;  /* 0x00000806ff0075a7 */ /* 0x000e640008001105 */
[----:B-1----:R-:W-:Y:S05]  /*3350*/  @P0 BRA `(.L_x_62) ;  /* 0x0000000000080947 */ /* 0x002fea0003800000 */
[----:B------:R-:W1:Y:S02]  /*3360*/  SYNCS.PHASECHK.TRANS64.TRYWAIT P0, [UR5+0x8], R6 ;  /* 0x00000806ff0075a7 */ /* 0x000e640008001105 */
[----:B-1----:R-:W-:Y:S05]  /*3370*/  @!P0 BRA `(.L_x_63) ;  /* 0x0000006c00e88947 */ /* 0x002fea0003800000 */
.L_x_62:
[----:B------:R-:W-:Y:S01]  /*3380*/  PRMT R4, R4, 0x654, R0 ;  /* 0x0000065404047816 */ /* 0x000fe20000000000 */
[----:B------:R-:W-:Y:S01]  /*3390*/  HFMA2 R0, -RZ, RZ, 0, 5.9604644775390625e-08 ;  /* 0x00000001ff007431 */ /* 0x000fe200000001ff */
[----:B------:R-:W-:Y:S01]  /*33a0*/  UPRMT UR4, UR28, 0x654, UR7 ;  /* 0x000006541c047896 */ /* 0x000fe20008000007 */
[----:B------:R-:W-:Y:S02]  /*33b0*/  IMAD.MOV.U32 R8, RZ, RZ, 0xffff ;  /* 0x0000ffffff087424 */ /* 0x000fe400078e00ff */
[----:B-1----:R-:W-:Y:S02]  /*33c0*/  IMAD.MOV.U32 R6, RZ, RZ, 0x4 ;  /* 0x00000004ff067424 */ /* 0x002fe400078e00ff */
[----:B------:R-:W-:Y:S01]  /*33d0*/  IMAD.SHL.U32 R9, R10, 0x20, RZ ;  /* 0x000000200a097824 */ /* 0x000fe200078e00ff */
[----:B------:R-:W-:Y:S02]  /*33e0*/  MOV R5, UR4 ;  /* 0x0000000400057c02 */ /* 0x000fe40008000f00 */
[-C--:B------:R-:W-:Y:S01]  /*33f0*/  SHF.L.U32 R8, R8, R10.reuse, RZ ;  /* 0x0000000a08087219 */ /* 0x080fe200000006ff */
[----:B------:R1:W-:Y:S01]  /*3400*/  SYNCS.ARRIVE.TRANS64.RED RZ, [UR4], R6 ;  /* 0x00000006ffff79a7 */ /* 0x0003e20008000404 */
[----:B------:R-:W-:Y:S01]  /*3410*/  SHF.L.U32 R7, R0, R10, RZ ;  /* 0x0000000a00077219 */ /* 0x000fe200000006ff */
[----:B------:R1:W-:Y:S04]  /*3420*/  STS [UR6+0x150], R9 ;  /* 0x00015009ff007988 */ /* 0x0003e80008000806 */
[----:B------:R1:W-:Y:S04]  /*3430*/  STAS [R4.64], R10 ;  /* 0x0000000a04007dbd */ /* 0x0003e8000c0008ff */
[----:B------:R1:W-:Y:S04]  /*3440*/  ATOMS.OR RZ, [UR5+0x14], R8 ;  /* 0x00001408ffff798c */ /* 0x0003e8000b000005 */
[----:B------:R1:W-:Y:S04]  /*3450*/  ATOMS.OR RZ, [UR5+0x18], R7 ;  /* 0x00001807ffff798c */ /* 0x0003e8000b000005 */
[----:B------:R1:W-:Y:S02]  /*3460*/  ATOMS.XOR RZ, [UR5+0x10], R0 ;  /* 0x00001000ffff798c */ /* 0x0003e4000b800005 */
.L_x_59:
[----:B------:R-:W-:Y:S05]  /*3470*/  BSYNC B0 ;  /* 0x0000000000007941 */ /* 0x000fea0003800000 */
.L_x_58:
[----:B------:R-:W-:Y:S05]  /*3480*/  BRA.U UP1, `(.L_x_64) ;  /* 0x00000001016c7547 */ /* 0x000fea000b800000 */
[----:B------:R-:W-:-:S03]  /*3490*/  UMOV UR4, 0xffffffff ;  /* 0xffffffff00047882 */ /* 0x000fc60000000000 */
[----:B------:R-:W-:Y:S05]  /*34a0*/  BRA.DIV UR4, `(.L_x_65) ;  /* 0x0000006e04b47947 */ /* 0x000fea000b800000 */
[----:B------:R-:W-:-:S13]  /*34b0*/  ELECT P6, URZ, PT ;  /* 0x0000000000ff782f */ /* 0x000fda00038c0000 */
.L_x_163:
[----:B------:R-:W-:Y:S05]  /*34c0*/  @!P6 BRA `(.L_x_64) ;  /* 0x00000000005ce947 */ /* 0x000fea0003800000 */
[----:B-1----:R-:W1:Y:S02]  /*34d0*/  LDS R4, [UR5+0x10] ;  /* 0x00001005ff047984 */ /* 0x002e640008000800 */
[----:B-1----:R-:W-:-:S04]  /*34e0*/  SHF.L.U32 R4, R4, 0x1f, RZ ;  /* 0x0000001f04047819 */ /* 0x002fc800000006ff */
[----:B------:R-:W1:Y:S02]  /*34f0*/  SYNCS.PHASECHK.TRANS64.TRYWAIT P0, [UR5+0x8], R4 ;  /* 0x00000804ff0075a7 */ /* 0x000e640008001105 */
[----:B-1----:R-:W-:Y:S05]  /*3500*/  @P0 BRA `(.L_x_66) ;  /* 0x0000000000080947 */ /* 0x002fea0003800000 */
[----:B------:R-:W1:Y:S02]  /*3510*/  SYNCS.PHASECHK.TRANS64.TRYWAIT P0, [UR5+0x8], R4 ;  /* 0x00000804ff0075a7 */ /* 0x000e640008001105 */
[----:B-1----:R-:W-:Y:S05]  /*3520*/  @!P0 BRA `(.L_x_67) ;  /* 0x0000006c00b48947 */ /* 0x002fea0003800000 */
.L_x_66:
[----:B------:R-:W2:Y:S01]  /*3530*/  LDS R6, [UR6+0x150] ;  /* 0x00015006ff067984 */ /* 0x000ea20008000800 */
[----:B-1----:R-:W-:Y:S02]  /*3540*/  HFMA2 R0, -RZ, RZ, 0, 5.9604644775390625e-08 ;  /* 0x00000001ff007431 */ /* 0x002fe400000001ff */
[----:B------:R-:W-:Y:S01]  /*3550*/  IMAD.MOV.U32 R4, RZ, RZ, 0xffff ;  /* 0x0000ffffff047424 */ /* 0x000fe200078e00ff */
[----:B------:R-:W-:Y:S01]  /*3560*/  UPRMT UR4, UR28, 0x654, UR7 ;  /* 0x000006541c047896 */ /* 0x000fe20008000007 */
[----:B--2---:R-:W-:-:S03]  /*3570*/  IMAD.SHL.U32 R5, R6, 0x20, RZ ;  /* 0x0000002006057824 */ /* 0x004fc600078e00ff */
[-C--:B------:R-:W-:Y:S02]  /*3580*/  SHF.L.U32 R4, R4, R6.reuse, RZ ;  /* 0x0000000604047219 */ /* 0x080fe400000006ff */
[----:B------:R-:W-:Y:S01]  /*3590*/  SHF.L.U32 R6, R0, R6, RZ ;  /* 0x0000000600067219 */ /* 0x000fe200000006ff */
[----:B------:R2:W-:Y:S04]  /*35a0*/  STS [UR6+0x150], R5 ;  /* 0x00015005ff007988 */ /* 0x0005e80008000806 */
[----:B------:R2:W-:Y:S04]  /*35b0*/  ATOMS.OR RZ, [UR5+0x14], R4 ;  /* 0x00001404ffff798c */ /* 0x0005e8000b000005 */
[----:B------:R2:W-:Y:S01]  /*35c0*/  ATOMS.OR RZ, [UR5+0x18], R6 ;  /* 0x00001806ffff798c */ /* 0x0005e2000b000005 */
[----:B------:R-:W-:Y:S03]  /*35d0*/  SYNCS.ARRIVE.TRANS64.RED.A1T0 RZ, [UR4], RZ ;  /* 0x000000ffffff79a7 */ /* 0x000fe60008100404 */
[----:B------:R2:W-:Y:S01]  /*35e0*/  ATOMS.XOR RZ, [UR5+0x10], R0 ;  /* 0x00001000ffff798c */ /* 0x0005e2000b800005 */
[----:B------:R-:W-:Y:S05]  /*35f0*/  BRA `(.L_x_64) ;  /* 0x0000000000107947 */ /* 0x000fea0003800000 */
.L_x_57:
[----:B------:R-:W-:Y:S02]  /*3600*/  MOV R0, 0xffffffff ;  /* 0xffffffff00007802 */ /* 0x000fe40000000f00 */
[----:B------:R-:W-:-:S03]  /*3610*/  MOV R4, 0x3640 ;  /* 0x0000364000047802 */ /* 0x000fc60000000f00 */
[----:B------:R1:W-:Y:S04]  /*3620*/  STS [UR6+0x150], R0 ;  /* 0x00015000ff007988 */ /* 0x0003e80008000806 */
[----:B-1---5:R-:W-:Y:S05]  /*3630*/  CALL.REL.NOINC `($__internal_1_$__cuda_sm10x_tcgen05_guardrail_trap_phase_invalid_during_alloc) ;  /* 0x0000007400847944 */ /* 0x022fea0003c00000 */
.L_x_64:
[----:B------:R-:W-:Y:S05]  /*3640*/  WARPSYNC.ALL ;  /* 0x0000000000007948 */ /* 0x000fea0003800000 */
[----:B------:R-:W3:Y:S01]  /*3650*/  S2UR UR4, SR_CgaCtaId ;  /* 0x00000000000479c3 */ /* 0x000ee20000008800 */
[----:B------:R-:W-:Y:S01]  /*3660*/  UMOV UR13, 0x400 ;  /* 0x00000400000d7882 */ /* 0x000fe20000000000 */
[----:B------:R-:W-:-:S06]  /*3670*/  NOP ;  /* 0x0000000000007918 */ /* 0x000fcc0000000000 */
[----:B------:R-:W-:Y:S06]  /*3680*/  BAR.ARV 0x6, 0xa0 ;  /* 0x0182800000007b1d */ /* 0x000fec0000002000 */
[----:B------:R-:W4:Y:S01]  /*3690*/  LDCU UR6, c[0x0][0x38c] ;  /* 0x00007180ff0677ac */ /* 0x000f220008000800 */
[----:B------:R-:W-:Y:S01]  /*36a0*/  LOP3.LUT R3, R3, 0xffff, RZ, 0xc0, !PT ;  /* 0x0000ffff03037812 */ /* 0x000fe200078ec0ff */
[----:B-1----:R-:W-:Y:S01]  /*36b0*/  IMAD.MOV.U32 R9, RZ, RZ, 0x1 ;  /* 0x00000001ff097424 */ /* 0x002fe200078e00ff */
[----:B------:R-:W-:Y:S01]  /*36c0*/  LOP3.LUT R2, R2, 0xffff, RZ, 0xc0, !PT ;  /* 0x0000ffff02027812 */ /* 0x000fe200078ec0ff */
[----:B------:R-:W-:Y:S01]  /*36d0*/  IMAD.MOV.U32 R8, RZ, RZ, RZ ;  /* 0x000000ffff087224 */ /* 0x000fe200078e00ff */
[----:B------:R-:W-:Y:S01]  /*36e0*/  R2UR UR16, R3 ;  /* 0x00000000031072ca */ /* 0x000fe200000e0000 */
[----:B------:R-:W-:Y:S01]  /*36f0*/  UMOV UR20, URZ ;  /* 0x000000ff00147c82 */ /* 0x000fe20008000000 */
[----:B------:R-:W-:-:S02]  /*3700*/  R2UR UR24, R2 ;  /* 0x00000000021872ca */ /* 0x000fc400000e0000 */
[----:B------:R-:W-:Y:S01]  /*3710*/  CS2R R2, SRZ ;  /* 0x0000000000027805 */ /* 0x000fe2000001ff00 */
[----:B------:R-:W-:Y:S01]  /*3720*/  UMOV UR10, URZ ;  /* 0x000000ff000a7c82 */ /* 0x000fe20008000000 */
[----:B---3--:R-:W-:Y:S02]  /*3730*/  ULEA UR13, UR4, UR13, 0x18 ;  /* 0x0000000d040d7291 */ /* 0x008fe4000f8ec0ff */
[----:B------:R-:W-:Y:S02]  /*3740*/  UISETP.NE.AND UP3, UPT, UR27, URZ, UPT ;  /* 0x000000ff1b00728c */ /* 0x000fe4000bf65270 */
[----:B------:R-:W-:Y:S02]  /*3750*/  UIADD3 UR5, UPT, UPT, UR13, 0x6300, URZ ;  /* 0x000063000d057890 */ /* 0x000fe4000fffe0ff */
[----:B------:R-:W-:Y:S02]  /*3760*/  UIADD3 UR4, UPT, UPT, UR13, 0x8b00, URZ ;  /* 0x00008b000d047890 */ /* 0x000fe4000fffe0ff */
[----:B----4-:R-:W-:Y:S01]  /*3770*/  UIADD3 UR6, UPT, UPT, UR6, 0x1f, URZ ;  /* 0x0000001f06067890 */ /* 0x010fe2000fffe0ff */
[----:B--2---:R-:W1:Y:S01]  /*3780*/  LDS R0, [UR13+0x150] ;  /* 0x0001500dff007984 */ /* 0x004e620008000800 */
[----:B------:R-:W-:-:S02]  /*3790*/  USHF.R.U32.HI UR5, URZ, 0x4, UR5 ;  /* 0x00000004ff057899 */ /* 0x000fc40008011605 */
[----:B------:R-:W-:Y:S02]  /*37a0*/  USHF.R.S32.HI UR21, URZ, 0x1f, UR6 ;  /* 0x0000001fff157899 */ /* 0x000fe40008011406 */
[----:B------:R-:W-:Y:S02]  /*37b0*/  USHF.R.U32.HI UR4, URZ, 0x4, UR4 ;  /* 0x00000004ff047899 */ /* 0x000fe40008011604 */
[----:B------:R-:W-:Y:S02]  /*37c0*/  ULEA.HI UR21, UR21, UR6, URZ, 0x5 ;  /* 0x0000000615157291 */ /* 0x000fe4000f8f28ff */
[----:B------:R-:W-:Y:S02]  /*37d0*/  ULOP3.LUT UR5, UR5, 0x3fff, URZ, 0xc0, !UPT ;  /* 0x00003fff05057892 */ /* 0x000fe4000f8ec0ff */
[----:B------:R-:W-:Y:S02]  /*37e0*/  USHF.R.S32.HI UR21, URZ, 0x5, UR21 ;  /* 0x00000005ff157899 */ /* 0x000fe40008011415 */
[----:B------:R-:W-:-:S02]  /*37f0*/  ULOP3.LUT UR18, UR4, 0x3fff, URZ, 0xc0, !UPT ;  /* 0x00003fff04127892 */ /* 0x000fc4000f8ec0ff */
[----:B------:R-:W-:Y:S02]  /*3800*/  UISETP.LT.AND UP0, UPT, UR21, 0x1, UPT ;  /* 0x000000011500788c */ /* 0x000fe4000bf01270 */
[----:B------:R-:W-:Y:S02]  /*3810*/  ULOP3.LUT UR17, UR5, 0x10000, URZ, 0xfc, !UPT ;  /* 0x0001000005117892 */ /* 0x000fe4000f8efcff */
[----:B------:R-:W-:Y:S02]  /*3820*/  ULOP3.LUT UR18, UR18, 0x10000, URZ, 0xfc, !UPT ;  /* 0x0001000012127892 */ /* 0x000fe4000f8efcff */
[----:B------:R-:W-:Y:S01]  /*3830*/  USEL UR25, UR21, 0x1, !UP0 ;  /* 0x0000000115197887 */ /* 0x000fe2000c000000 */
[----:B------:R-:W-:Y:S01]  /*3840*/  UMOV UR11, URZ ;  /* 0x000000ff000b7c82 */ /* 0x000fe20008000000 */
[----:B------:R-:W-:Y:S01]  /*3850*/  UMOV UR22, 0x0 ;  /* 0x0000000000167882 */ /* 0x000fe20000000000 */
[----:B------:R-:W-:Y:S01]  /*3860*/  UMOV UR23, 0x84004a0 ;  /* 0x084004a000177882 */ /* 0x000fe20000000000 */
[----:B-1----:R-:W-:-:S15]  /*3870*/  R2UR UR26, R0 ;  /* 0x00000000001a72ca */ /* 0x002fde00000e0000 */
.L_x_75:
[C---:B------:R-:W-:Y:S02]  /*3880*/  LEA R0, R8.reuse, UR13, 0x3 ;  /* 0x0000000d08007c11 */ /* 0x040fe4000f8e18ff */
[----:B------:R-:W-:Y:S02]  /*3890*/  SHF.L.U32 R4, R3, 0x1f, RZ ;  /* 0x0000001f03047819 */ /* 0x000fe400000006ff */
[----:B------:R-:W-:Y:S02]  /*38a0*/  LEA R5, R8, UR13, 0x4 ;  /* 0x0000000d08057c11 */ /* 0x000fe4000f8e20ff */
[----:B------:R-:W1:Y:S02]  /*38b0*/  SYNCS.PHASECHK.TRANS64.TRYWAIT P0, [R0+URZ+0xa0], R4 ;  /* 0x0000a004000075a7 */ /* 0x000e6400080011ff */
[----:B-1-3--:R-:W-:Y:S05]  /*38c0*/  @!P0 BRA `(.L_x_68) ;  /* 0x0000006800e48947 */ /* 0x00afea0003800000 */
.L_x_164:
[----:B-1----:R-:W1:Y:S01]  /*38d0*/  LDS.128 R4, [R5+0x130] ;  /* 0x0001300005047984 */ /* 0x002e620000000c00 */
[----:B------:R-:W-:Y:S02]  /*38e0*/  VIADD R0, R0, 0xb0 ;  /* 0x000000b000007836 */ /* 0x000fe40000000000 */
[----:B------:R-:W-:Y:S01]  /*38f0*/  VIADD R8, R8, 0x1 ;  /* 0x0000000108087836 */ /* 0x000fe20000000000 */
[----:B------:R-:W-:Y:S01]  /*3900*/  @!PT LDS RZ, [RZ] ;  /* 0x00000000fffff984 */ /* 0x000fe20000000800 */
[----:B------:R-:W-:Y:S01]  /*3910*/  @!PT LDS RZ, [RZ] ;  /* 0x00000000fffff984 */ /* 0x000fe20000000800 */
[----:B------:R-:W-:Y:S01]  /*3920*/  @!PT LDS RZ, [RZ] ;  /* 0x00000000fffff984 */ /* 0x000fe20000000800 */
[----:B------:R-:W-:Y:S01]  /*3930*/  @!PT LDS RZ, [RZ] ;  /* 0x00000000fffff984 */ /* 0x000fe20000000800 */
[----:B------:R2:W-:Y:S06]  /*3940*/  MEMBAR.ALL.CTA ;  /* 0x0000000000007992 */ /* 0x0005ec0000008000 */
[----:B--2---:R-:W2:Y:S01]  /*3950*/  FENCE.VIEW.ASYNC.S ;  /* 0x00000000000073c6 */ /* 0x004ea20000000000 */
[----:B------:R-:W-:-:S04]  /*3960*/  PRMT R0, RZ, 0x654, R0 ;  /* 0x00000654ff007816 */ /* 0x000fc80000000000 */
[----:B--2---:R2:W-:Y:S01]  /*3970*/  SYNCS.ARRIVE.TRANS64.RED.A1T0 RZ, [R0+URZ], RZ ;  /* 0x000000ff00ff79a7 */ /* 0x0045e200081004ff */
[----:B-1----:R-:W-:Y:S01]  /*3980*/  LOP3.LUT P1, RZ, R6, 0x1, RZ, 0xc0, !PT ;  /* 0x0000000106ff7812 */ /* 0x002fe2000782c0ff */
[----:B--2---:R-:W-:-:S12]  /*3990*/  BRA.U UP3, `(.L_x_69) ;  /* 0x0000000103cc7547 */ /* 0x004fd8000b800000 */
[----:B------:R-:W1:Y:S01]  /*39a0*/  LDCU UR4, c[0x0][0x38c] ;  /* 0x00007180ff0477ac */ /* 0x000e620008000800 */
[----:B------:R-:W-:Y:S02]  /*39b0*/  PLOP3.LUT P2, PT, PT, PT, PT, 0x80, 0x8 ;  /* 0x000000000008781c */ /* 0x000fe40003f4f070 */
[----:B------:R-:W-:Y:S01]  /*39c0*/  SHF.L.U32 R4, R9, 0x1f, RZ ;  /* 0x0000001f09047819 */ /* 0x000fe200000006ff */
[----:B------:R-:W-:Y:S02]  /*39d0*/  ULEA UR19, UR20, UR13, 0x3 ;  /* 0x0000000d14137291 */ /* 0x000fe4000f8e18ff */
[----:B-1----:R-:W-:-:S06]  /*39e0*/  UISETP.GE.AND UP0, UPT, UR4, 0x1, UPT ;  /* 0x000000010400788c */ /* 0x002fcc000bf06270 */
[----:B------:R-:W-:-:S05]  /*39f0*/  PLOP3.LUT P0, PT, PT, PT, UP0, 0x80, 0x8 ;  /* 0x000000000008781c */ /* 0x000fca0003f0f008 */
[----:B------:R-:W-:-:S08]  /*3a00*/  @UP0 ULEA UR4, UR10, UR13, 0x3 ;  /* 0x0000000d0a040291 */ /* 0x000fd0000f8e18ff */
[----:B------:R-:W-:-:S04]  /*3a10*/  @P0 SHF.L.U32 R0, R2, 0x1f, RZ ;  /* 0x0000001f02000819 */ /* 0x000fc800000006ff */
[----:B------:R1:W2:Y:S01]  /*3a20*/  @P0 SYNCS.PHASECHK.TRANS64.TRYWAIT P2, [UR4], R0 ;  /* 0x00000000ff0005a7 */ /* 0x0002a20008041104 */
[----:B------:R-:W3:Y:S02]  /*3a30*/  SYNCS.PHASECHK.TRANS64.TRYWAIT P0, [UR19+0xe0], R4 ;  /* 0x0000e004ff0075a7 */ /* 0x000ee40008001113 */
[----:B-123--:R-:W-:Y:S05]  /*3a40*/  @!P0 BRA `(.L_x_70) ;  /* 0x0000006800988947 */ /* 0x00efea0003800000 */
.L_x_166:
[----:B------:R-:W-:Y:S01]  /*3a50*/  UMOV UR14, UR11 ;  /* 0x0000000b000e7c82 */ /* 0x000fe20008000000 */
[----:B------:R-:W-:Y:S05]  /*3a60*/  BRA.U !UP0, `(.L_x_71) ;  /* 0x0000000108887547 */ /* 0x000fea000b800000 */
[----:B------:R-:W-:Y:S02]  /*3a70*/  UIADD3 UR14, UPT, UPT, UR25, UR11, URZ ;  /* 0x0000000b190e7290 */ /* 0x000fe4000fffe0ff */
[----:B------:R-:W-:Y:S02]  /*3a80*/  ULEA UR15, UR20, UR26, 0x7 ;  /* 0x0000001a140f7291 */ /* 0x000fe4000f8e38ff */
[----:B------:R-:W-:Y:S01]  /*3a90*/  UPLOP3.LUT UP2, UPT, UPT, UPT, UPT, 0x40, 0x4 ;  /* 0x000000000004789c */ /* 0x000fe20003f4e870 */
[----:B------:R-:W-:Y:S01]  /*3aa0*/  UMOV UR12, UR21 ;  /* 0x00000015000c7c82 */ /* 0x000fe20008000000 */
[----:B------:R-:W-:-:S09]  /*3ab0*/  UMOV UR5, UR10 ;  /* 0x0000000a00057c82 */ /* 0x000fd20008000000 */
.L_x_74:
[----:B--2---:R-:W-:Y:S01]  /*3ac0*/  ULEA UR6, UR5, UR13, 0x3 ;  /* 0x0000000d05067291 */ /* 0x004fe2000f8e18ff */
[----:B---3--:R-:W-:Y:S11]  /*3ad0*/  @P2 BRA `(.L_x_72) ;  /* 0x00000000000c2947 */ /* 0x008ff60003800000 */
[----:B-1----:R-:W-:Y:S04]  /*3ae0*/  SHF.L.U32 R4, R2, 0x1f, RZ ;  /* 0x0000001f02047819 */ /* 0x002fe800000006ff */
[----:B------:R-:W1:Y:S02]  /*3af0*/  SYNCS.PHASECHK.TRANS64.TRYWAIT P0, [UR6], R4 ;  /* 0x00000004ff0075a7 */ /* 0x000e640008001106 */
[----:B-1----:R-:W-:Y:S05]  /*3b00*/  @!P0 BRA `(.L_x_73) ;  /* 0x0000006800808947 */ /* 0x002fea0003800000 */
.L_x_72:
[----:B------:R-:W-:Y:S01]  /*3b10*/  UISETP.NE.AND UP0, UPT, UR12, 0x1, UPT ;  /* 0x000000010c00788c */ /* 0x000fe2000bf05270 */
[----:B------:R-:W-:Y:S01]  /*3b20*/  PLOP3.LUT P2, PT, PT, PT, PT, 0x80, 0x8 ;  /* 0x000000000008781c */ /* 0x000fe20003f4f070 */
[----:B------:R-:W-:Y:S02]  /*3b30*/  UIADD3 UR4, UPT, UPT, UR5, 0x1, URZ ;  /* 0x0000000105047890 */ /* 0x000fe4000fffe0ff */
[----:B------:R-:W-:Y:S02]  /*3b40*/  ULEA UR8, UR5, UR18, 0x8 ;  /* 0x0000001205087291 */ /* 0x000fe4000f8e40ff */
[----:B------:R-:W-:Y:S01]  /*3b50*/  UISETP.NE.AND UP1, UPT, UR4, 0x5, UPT ;  /* 0x000000050400788c */ /* 0x000fe2000bf25270 */
[----:B------:R-:W-:Y:S01]  /*3b60*/  PLOP3.LUT P0, PT, PT, PT, UP0, 0x80, 0x8 ;  /* 0x000000000008781c */ /* 0x000fe20003f0f008 */
[----:B------:R-:W-:Y:S02]  /*3b70*/  UIADD3 UR11, UPT, UPT, UR11, 0x1, URZ ;  /* 0x000000010b0b7890 */ /* 0x000fe4000fffe0ff */
[----:B------:R-:W-:Y:S02]  /*3b80*/  USEL UR7, URZ, 0x1, UP1 ;  /* 0x00000001ff077887 */ /* 0x000fe40008800000 */
[----:B------:R-:W-:Y:S01]  /*3b90*/  USEL UR10, UR4, URZ, UP1 ;  /* 0x000000ff040a7287 */ /* 0x000fe20008800000 */
[----:B------:R-:W-:Y:S01]  /*3ba0*/  UMOV UR9, 0xc0004010 ;  /* 0xc000401000097882 */ /* 0x000fe20000000000 */
[----:B------:R-:W-:Y:S02]  /*3bb0*/  UIADD3 UR12, UPT, UPT, UR12, -0x1, URZ ;  /* 0xffffffff0c0c7890 */ /* 0x000fe4000fffe0ff */
[----:B------:R-:W-:Y:S01]  /*3bc0*/  LOP3.LUT R2, R2, UR7, RZ, 0x3c, !PT ;  /* 0x0000000702027c12 */ /* 0x000fe2000f8e3cff */
[----:B------:R-:W-:Y:S01]  /*3bd0*/  @UP0 ULEA UR4, UR10, UR13, 0x3 ;  /* 0x0000000d0a040291 */ /* 0x000fe2000f8e18ff */
[----:B------:R-:W-:Y:S02]  /*3be0*/  UMOV UR7, 0xc0004010 ;  /* 0xc000401000077882 */ /* 0x000fe40000000000 */
[----:B-1----:R-:W-:Y:S01]  /*3bf0*/  @P0 SHF.L.U32 R0, R2, 0x1f, RZ ;  /* 0x0000001f02000819 */ /* 0x002fe200000006ff */
[----:B------:R-:W-:Y:S05]  /*3c00*/  UISETP.NE.AND UP0, UPT, UR11, UR14, UPT ;  /* 0x0000000e0b00728c */ /* 0x000fea000bf05270 */
[----:B------:R2:W3:Y:S01]  /*3c10*/  @P0 SYNCS.PHASECHK.TRANS64.TRYWAIT P2, [UR4], R0 ;  /* 0x00000000ff0005a7 */ /* 0x0004e20008041104 */
[----:B------:R-:W-:Y:S02]  /*3c20*/  UIADD3 UR4, UPT, UPT, UR6, 0x28, URZ ;  /* 0x0000002806047890 */ /* 0x000fe4000fffe0ff */
[----:B------:R-:W-:Y:S03]  /*3c30*/  ULEA UR6, UR5, UR17, 0x7 ;  /* 0x0000001105067291 */ /* 0x000fe6000f8e38ff */
[----:B------:R-:W-:Y:S06]  /*3c40*/  UMOV UR5, UR10 ;  /* 0x0000000a00057c82 */ /* 0x000fec0008000000 */
[----:B------:R2:W-:Y:S01]  /*3c50*/  UTCIMMA.2CTA gdesc[UR6], gdesc[UR8], tmem[UR15], tmem[UR22], idesc[UR23], UP2 ;  /* 0x00ff1608060075ea */ /* 0x0005e2000920010f */
[----:B------:R-:W-:Y:S01]  /*3c60*/  UPLOP3.LUT UP2, UPT, UPT, UPT, UPT, 0x80, 0x8 ;  /* 0x000000000008789c */ /* 0x000fe20003f4f070 */
[----:B------:R2:W-:Y:S01]  /*3c70*/  UTCBAR.2CTA.MULTICAST [UR4], URZ, UR16 ;  /* 0x000000ff040073e9 */ /* 0x0005e20008200810 */
[----:B------:R-:W-:Y:S09]  /*3c80*/  BRA.U UP0, `(.L_x_74) ;  /* 0xfffffffd008c7547 */ /* 0x000ff2000b83ffff */
.L_x_71:
[----:B--2---:R-:W-:Y:S01]  /*3c90*/  UIADD3 UR4, UPT, UPT, UR19, 0xc0, URZ ;  /* 0x000000c013047890 */ /* 0x004fe2000fffe0ff */
[----:B------:R-:W-:-:S08]  /*3ca0*/  UMOV UR11, UR14 ;  /* 0x0000000e000b7c82 */ /* 0x000fd00008000000 */
[----:B------:R2:W-:Y:S01]  /*3cb0*/  UTCBAR.2CTA.MULTICAST [UR4], URZ, UR24 ;  /* 0x000000ff040073e9 */ /* 0x0005e20008200818 */
[----:B------:R-:W-:Y:S02]  /*3cc0*/  NOP ;  /* 0x0000000000007918 */ /* 0x000fe40000000000 */
.L_x_69:
[----:B--2---:R-:W-:Y:S01]  /*3cd0*/  UIADD3 UR4, UPT, UPT, UR20, 0x1, URZ ;  /* 0x0000000114047890 */ /* 0x004fe2000fffe0ff */
[----:B------:R-:W-:-:S03]  /*3ce0*/  ISETP.NE.AND P0, PT, R8, 0x2, PT ;  /* 0x000000020800780c */ /* 0x000fc60003f05270 */
[----:B------:R-:W-:Y:S01]  /*3cf0*/  UISETP.NE.AND UP0, UPT, UR4, 0x4, UPT ;  /* 0x000000040400788c */ /* 0x000fe2000bf05270 */
[----:B-1----:R-:W-:Y:S02]  /*3d00*/  SEL R0, RZ, 0x1, P0 ;  /* 0x00000001ff007807 */ /* 0x002fe40000000000 */
[----:B------:R-:W-:Y:S01]  /*3d10*/  SEL R8, R8, RZ, P0 ;  /* 0x000000ff08087207 */ /* 0x000fe20000000000 */
[----:B------:R-:W-:Y:S01]  /*3d20*/  USEL UR5, URZ, 0x1, UP0 ;  /* 0x00000001ff057887 */ /* 0x000fe20008000000 */
[----:B------:R-:W-:Y:S01]  /*3d30*/  LOP3.LUT R3, R3, R0, RZ, 0x3c, !PT ;  /* 0x0000000003037212 */ /* 0x000fe200078e3cff */
[----:B------:R-:W-:-:S04]  /*3d40*/  USEL UR20, UR4, URZ, UP0 ;  /* 0x000000ff04147287 */ /* 0x000fc80008000000 */
[----:B------:R-:W-:Y:S01]  /*3d50*/  LOP3.LUT R9, R9, UR5, RZ, 0x3c, !PT ;  /* 0x0000000509097c12 */ /* 0x000fe2000f8e3cff */
[----:B------:R-:W-:Y:S07]  /*3d60*/  @P1 BRA `(.L_x_75) ;  /* 0xfffffff800c41947 */ /* 0x000fee000383ffff */
[----:B------:R-:W1:Y:S01]  /*3d70*/  S2UR UR8, SR_CgaCtaId ;  /* 0x00000000000879c3 */ /* 0x000e620000008800 */
[----:B------:R-:W-:Y:S01]  /*3d80*/  ELECT P0, URZ, PT ;  /* 0x0000000000ff782f */ /* 0x000fe20003800000 */
[----:B------:R-:W-:Y:S01]  /*3d90*/  HFMA2 R0, -RZ, RZ, 0, 5.9604644775390625e-08 ;  /* 0x00000001ff007431 */ /* 0x000fe200000001ff */
[----:B------:R-:W-:-:S05]  /*3da0*/  UMOV UR4, 0x40 ;  /* 0x0000004000047882 */ /* 0x000fca0000000000 */
[----:B------:R-:W-:Y:S01]  /*3db0*/  UVIRTCOUNT.DEALLOC.SMPOOL 0x80 ;  /* 0x000000800000784c */ /* 0x000fe20000000000 */
[----:B------:R-:W-:Y:S02]  /*3dc0*/  UISETP.NE.AND UP1, UPT, UR27, URZ, UPT ;  /* 0x000000ff1b00728c */ /* 0x000fe4000bf25270 */
[----:B-1----:R-:W-:-:S09]  /*3dd0*/  ULEA UR8, UR8, UR4, 0x18 ;  /* 0x0000000408087291 */ /* 0x002fd2000f8ec0ff */
[----:B------:R1:W-:Y:S01]  /*3de0*/  @P0 STS.U8 [UR8+0x1c], R0 ;  /* 0x00001c00ff000988 */ /* 0x0003e20008000008 */
[----:B------:R-:W-:Y:S05]  /*3df0*/  BRA.U UP1, `(.L_x_76) ;  /* 0x0000000101a07547 */ /* 0x000fea000b800000 */
[----:B------:R-:W-:Y:S01]  /*3e00*/  UIADD3 UR7, UPT, UPT, UR13, 0xe0, URZ ;  /* 0x000000e00d077890 */ /* 0x000fe2000fffe0ff */
[----:B------:R-:W-:-:S03]  /*3e10*/  SHF.L.U32 R2, R9, 0x1f, RZ ;  /* 0x0000001f09027819 */ /* 0x000fc600000006ff */
[----:B------:R-:W-:-:S09]  /*3e20*/  ULEA UR4, UR20, UR7, 0x3 ;  /* 0x0000000714047291 */ /* 0x000fd2000f8e18ff */
[----:B------:R-:W2:Y:S02]  /*3e30*/  SYNCS.PHASECHK.TRANS64.TRYWAIT P0, [UR4], R2 ;  /* 0x00000002ff0075a7 */ /* 0x000ea40008001104 */
[----:B--2---:R-:W-:Y:S05]  /*3e40*/  @!P0 BRA `(.L_x_77) ;  /* 0x0000006400c88947 */ /* 0x004fea0003800000 */
.L_x_169:
        /* <DEDUP_REMOVED lines=9> */
.L_x_171:
        /* <DEDUP_REMOVED lines=9> */
.L_x_173:
[----:B------:R-:W-:-:S04]  /*3f70*/  UIADD3 UR4, UPT, UPT, UR4, 0x1, URZ ;  /* 0x0000000104047890 */ /* 0x000fc8000fffe0ff */
[----:B------:R-:W-:-:S04]  /*3f80*/  UISETP.NE.AND UP0, UPT, UR4, 0x4, UPT ;  /* 0x000000040400788c */ /* 0x000fc8000bf05270 */
[----:B------:R-:W-:Y:S02]  /*3f90*/  USEL UR5, URZ, 0x1, UP0 ;  /* 0x00000001ff057887 */ /* 0x000fe40008000000 */
[----:B------:R-:W-:-:S04]  /*3fa0*/  USEL UR4, UR4, URZ, UP0 ;  /* 0x000000ff04047287 */ /* 0x000fc80008000000 */
[----:B------:R-:W-:Y:S01]  /*3fb0*/  ULEA UR4, UR4, UR7, 0x3 ;  /* 0x0000000704047291 */ /* 0x000fe2000f8e18ff */
[----:B------:R-:W-:-:S04]  /*3fc0*/  LOP3.LUT R2, R2, UR5, RZ, 0x3c, !PT ;  /* 0x0000000502027c12 */ /* 0x000fc8000f8e3cff */
[----:B------:R-:W-:Y:S01]  /*3fd0*/  SHF.L.U32 R2, R2, 0x1f, RZ ;  /* 0x0000001f02027819 */ /* 0x000fe200000006ff */
[----:B-1----:R-:W-:-:S04]  /*3fe0*/  IMAD.U32 R0, RZ, RZ, UR4 ;  /* 0x00000004ff007e24 */ /* 0x002fc8000f8e00ff */
[----:B------:R1:W2:Y:S03]  /*3ff0*/  SYNCS.PHASECHK.TRANS64.TRYWAIT P0, [R0+URZ], R2 ;  /* 0x00000002000075a7 */ /* 0x0002a600080011ff */
[----:B--2---:R-:W-:Y:S05]  /*4000*/  @!P0 NANOSLEEP.SYNCS 0x989680 ;  /* 0x009896800000895d */ /* 0x004fea0003900000 */
[----:B------:R-:W2:Y:S02]  /*4010*/  @!P0 SYNCS.PHASECHK.TRANS64 P0, [R0+URZ], R2 ;  /* 0x00000002000085a7 */ /* 0x000ea400080010ff */
[----:B--2---:R-:W-:Y:S05]  /*4020*/  @P0 BRA `(.L_x_80) ;  /* 0x0000000000200947 */ /* 0x004fea0003800000 */
.L_x_81:
[----:B--2---:R2:W4:Y:S02]  /*4030*/  SYNCS.PHASECHK.TRANS64.TRYWAIT P0, [R0+URZ], R2 ;  /* 0x00000002000075a7 */ /* 0x00452400080011ff */
[----:B----4-:R-:W-:Y:S05]  /*4040*/  @!P0 NANOSLEEP.SYNCS 0x989680 ;  /* 0x009896800000895d */ /* 0x010fea0003900000 */
[----:B------:R-:W4:Y:S02]  /*4050*/  @!P0 SYNCS.PHASECHK.TRANS64 P0, [R0+URZ], R2 ;  /* 0x00000002000085a7 */ /* 0x000f2400080010ff */
[----:B----4-:R-:W-:Y:S05]  /*4060*/  @!P0 BRA `(.L_x_81) ;  /* 0xfffffffc00f08947 */ /* 0x010fea000383ffff */
[----:B------:R-:W-:Y:S05]  /*4070*/  BRA `(.L_x_80) ;  /* 0x00000000000c7947 */ /* 0x000fea0003800000 */
.L_x_76:
[----:B------:R-:W-:-:S04]  /*4080*/  UIADD3 UR4, UPT, UPT, UR13, 0x120, URZ ;  /* 0x000001200d047890 */ /* 0x000fc8000fffe0ff */
[----:B------:R-:W-:-:S09]  /*4090*/  UPRMT UR4, UR28, 0x654, UR4 ;  /* 0x000006541c047896 */ /* 0x000fd20008000004 */
[----:B------:R-:W-:Y:S03]  /*40a0*/  SYNCS.ARRIVE.TRANS64.RED.A1T0 RZ, [UR4], RZ ;  /* 0x000000ffffff79a7 */ /* 0x000fe60008100404 */
.L_x_80:
[----:B-12---:R-:W-:Y:S01]  /*40b0*/  SHF.L.U32 R2, RZ, 0x1f, RZ ;  /* 0x0000001fff027819 */ /* 0x006fe200000006ff */
[----:B------:R-:W-:Y:S01]  /*40c0*/  UIADD3 UR4, UPT, UPT, UR13, 0x120, URZ ;  /* 0x000001200d047890 */ /* 0x000fe2000fffe0ff */
[----:B------:R-:W-:Y:S02]  /*40d0*/  PLOP3.LUT P0, PT, PT, PT, UP1, 0x80, 0x8 ;  /* 0x000000000008781c */ /* 0x000fe40003f0f018 */
[----:B------:R-:W1:Y:S02]  /*40e0*/  SYNCS.PHASECHK.TRANS64.TRYWAIT P1, [UR13+0x120], R2 ;  /* 0x00012002ff0075a7 */ /* 0x000e64000802110d */
[----:B-1----:R-:W-:Y:S09]  /*40f0*/  @!P1 BRA `(.L_x_82) ;  /* 0x0000006400649947 */ /* 0x002ff20003800000 */
.L_x_175:
[----:B------:R-:W-:Y:S01]  /*4100*/  @!UP1 UPRMT UR4, UR28, 0x654, UR4 ;  /* 0x000006541c049896 */ /* 0x000fe20008000004 */
[----:B------:R-:W-:Y:S01]  /*4110*/  UMOV UR5, 0xffff ;  /* 0x0000ffff00057882 */ /* 0x000fe20000000000 */
[----:B------:R-:W-:-:S07]  /*4120*/  UMOV UR6, 0x1 ;  /* 0x0000000100067882 */ /* 0x000fce0000000000 */
[----:B------:R-:W-:Y:S01]  /*4130*/  @!P0 SYNCS.ARRIVE.TRANS64.RED.A1T0 RZ, [UR4], RZ ;  /* 0x000000ffffff89a7 */ /* 0x000fe20008100404 */
[----:B------:R-:W-:Y:S01]  /*4140*/  NOP ;  /* 0x0000000000007918 */ /* 0x000fe20000000000 */
[----:B-1----:R-:W1:Y:S01]  /*4150*/  LDS R0, [UR8+0x14] ;  /* 0x00001408ff007984 */ /* 0x002e620008000800 */
[----:B------:R-:W-:-:S04]  /*4160*/  ULOP3.LUT UR4, UR26, 0xffff, URZ, 0xc0, !UPT ;  /* 0x0000ffff1a047892 */ /* 0x000fc8000f8ec0ff */
[----:B------:R-:W-:-:S04]  /*4170*/  USHF.R.U32.HI UR4, URZ, 0x5, UR4 ;  /* 0x00000005ff047899 */ /* 0x000fc80008011604 */
[----:B------:R-:W-:Y:S02]  /*4180*/  USHF.L.U32 UR5, UR5, UR4, URZ ;  /* 0x0000000405057299 */ /* 0x000fe400080006ff */
[----:B------:R-:W-:-:S04]  /*4190*/  USHF.L.U32 UR4, UR6, UR4, URZ ;  /* 0x0000000406047299 */ /* 0x000fc800080006ff */
[----:B-1----:R-:W-:-:S04]  /*41a0*/  LOP3.LUT R0, R0, UR5, RZ, 0xc0, !PT ;  /* 0x0000000500007c12 */ /* 0x002fc8000f8ec0ff */
[----:B------:R-:W-:-:S13]  /*41b0*/  ISETP.NE.AND P0, PT, R0, UR5, PT ;  /* 0x0000000500007c0c */ /* 0x000fda000bf05270 */
[----:B------:R-:W-:Y:S05]  /*41c0*/  @P0 BRA `(.L_x_83) ;  /* 0x0000000000580947 */ /* 0x000fea0003800000 */
[----:B------:R-:W1:Y:S02]  /*41d0*/  LDS R0, [UR8+0x18] ;  /* 0x00001808ff007984 */ /* 0x000e640008000800 */
[----:B-1----:R-:W-:-:S04]  /*41e0*/  LOP3.LUT R0, R0, UR4, RZ, 0xc0, !PT ;  /* 0x0000000400007c12 */ /* 0x002fc8000f8ec0ff */
[----:B------:R-:W-:-:S13]  /*41f0*/  ISETP.NE.AND P0, PT, R0, UR4, PT ;  /* 0x0000000400007c0c */ /* 0x000fda000bf05270 */
[----:B------:R-:W-:Y:S05]  /*4200*/  @P0 BRA `(.L_x_84) ;  /* 0x00000000003c0947 */ /* 0x000fea0003800000 */
[----:B------:R-:W1:Y:S01]  /*4210*/  S2R R2, SR_LANEID ;  /* 0x0000000000027919 */ /* 0x000e620000000000 */
[----:B------:R-:W-:-:S06]  /*4220*/  ULOP3.LUT UR5, URZ, UR5, URZ, 0x33, !UPT ;  /* 0x00000005ff057292 */ /* 0x000fcc000f8e33ff */
[----:B------:R-:W-:-:S04]  /*4230*/  IMAD.U32 R0, RZ, RZ, UR5 ;  /* 0x00000005ff007e24 */ /* 0x000fc8000f8e00ff */
[----:B------:R2:W4:Y:S02]  /*4240*/  REDUX UR7, R0 ;  /* 0x00000000000773c4 */ /* 0x0005240000000000 */
[----:B------:R1:W-:Y:S01]  /*4250*/  UTCATOMSWS.AND URZ, UR5 ;  /* 0x0000000500ff79e3 */ /* 0x0003e20008000000 */
[----:B--2---:R-:W-:Y:S01]  /*4260*/  LOP3.LUT R0, RZ, UR4, RZ, 0x33, !PT ;  /* 0x00000004ff007c12 */ /* 0x004fe2000f8e33ff */
[----:B------:R-:W-:Y:S02]  /*4270*/  VOTEU.ANY UR4, UPT, PT ;  /* 0x0000000000047886 */ /* 0x000fe400038e0100 */
[----:B------:R-:W-:Y:S02]  /*4280*/  UFLO.U32 UR4, UR4 ;  /* 0x00000004000472bd */ /* 0x000fe400080e0000 */
[----:B------:R-:W2:Y:S04]  /*4290*/  REDUX UR6, R0 ;  /* 0x00000000000673c4 */ /* 0x000ea80000000000 */
[----:B-1----:R-:W-:-:S02]  /*42a0*/  ISETP.EQ.U32.AND P0, PT, R2, UR4, PT ;  /* 0x0000000402007c0c */ /* 0x002fc4000bf02070 */
[----:B----4-:R-:W-:-:S11]  /*42b0*/  MOV R2, UR7 ;  /* 0x0000000700027c02 */ /* 0x010fd60008000f00 */
[----:B------:R1:W-:Y:S01]  /*42c0*/  @P0 ATOMS.AND RZ, [UR8+0x14], R2 ;  /* 0x00001402ffff098c */ /* 0x0003e2000a800008 */
[----:B--2---:R-:W-:-:S05]  /*42d0*/  IMAD.U32 R0, RZ, RZ, UR6 ;  /* 0x00000006ff007e24 */ /* 0x004fca000f8e00ff */
[----:B------:R1:W-:Y:S01]  /*42e0*/  @P0 ATOMS.AND RZ, [UR8+0x18], R0 ;  /* 0x00001800ffff098c */ /* 0x0003e2000a800008 */
[----:B------:R-:W-:Y:S05]  /*42f0*/  BRA `(.L_x_85) ;  /* 0x0000000000147947 */ /* 0x000fea0003800000 */
.L_x_84:
[----:B------:R-:W-:Y:S02]  /*4300*/  MOV R2, 0x4320 ;  /* 0x0000432000027802 */ /* 0x000fe40000000f00 */
[----:B---3-5:R-:W-:Y:S05]  /*4310*/  CALL.REL.NOINC `($__internal_0_$__cuda_sm10x_tcgen05_guardrail_trap_col_being_dealloced_not_returned_by_alloc) ;  /* 0x0000006800407944 */ /* 0x028fea0003c00000 */
[----:B------:R-:W-:Y:S05]  /*4320*/  BRA `(.L_x_85) ;  /* 0x0000000000087947 */ /* 0x000fea0003800000 */
.L_x_83:
[----:B------:R-:W-:Y:S02]  /*4330*/  MOV R2, 0x4350 ;  /* 0x0000435000027802 */ /* 0x000fe40000000f00 */
[----:B---3-5:R-:W-:Y:S05]  /*4340*/  CALL.REL.NOINC `($__internal_2_$__cuda_sm10x_tcgen05_guardrail_trap_unallocated_columns_being_dealloced) ;  /* 0x00000068004c7944 */ /* 0x028fea0003c00000 */
.L_x_85:
[----:B------:R-:W-:Y:S01]  /*4350*/  NOP ;  /* 0x0000000000007918 */ /* 0x000fe20000000000 */
[----:B------:R-:W-:Y:S05]  /*4360*/  EXIT ;  /* 0x000000000000794d */ /* 0x000fea0003800000 */
.L_x_56:
[----:B------:R-:W-:-:S09]  /*4370*/  UISETP.NE.OR UP0, UPT, UR18, 0x3, !UP3 ;  /* 0x000000031200788c */ /* 0x000fd2000df05670 */
[----:B------:R-:W-:Y:S05]  /*4380*/  BRA.U UP0, `(.L_x_86) ;  /* 0x0000001100b87547 */ /* 0x000fea000b800000 */
[----:B------:R-:W1:Y:S01]  /*4390*/  LDCU UR37, c[0x0][0x370] ;  /* 0x00006e00ff2577ac */ /* 0x000e620008000800 */
[----:B------:R-:W2:Y:S01]  /*43a0*/  LDC.64 R16, c[0x0][0x348] ;  /* 0x0000d200ff107b82 */ /* 0x000ea20000000a00 */
[----:B------:R-:W-:Y:S02]  /*43b0*/  HFMA2 R13, -RZ, RZ, 0, 0 ;  /* 0x00000000ff0d7431 */ /* 0x000fe400000001ff */
[----:B------:R-:W-:Y:S01]  /*43c0*/  IMAD.MOV.U32 R15, RZ, RZ, 0x1 ;  /* 0x00000001ff0f7424 */ /* 0x000fe200078e00ff */
[----:B------:R-:W1:Y:S01]  /*43d0*/  LDCU.128 UR48, c[0x0][0xb10] ;  /* 0x00016200ff3077ac */ /* 0x000e620008000c00 */
[----:B------:R-:W-:Y:S01]  /*43e0*/  IMAD.MOV.U32 R14, RZ, RZ, RZ ;  /* 0x000000ffff0e7224 */ /* 0x000fe200078e00ff */
[----:B------:R-:W-:Y:S01]  /*43f0*/  MOV R7, 0x1000 ;  /* 0x0000100000077802 */ /* 0x000fe20000000f00 */
[----:B------:R-:W3:Y:S01]  /*4400*/  LDCU UR31, c[0x0][0x374] ;  /* 0x00006e80ff1f77ac */ /* 0x000ee20008000800 */
[----:B------:R-:W4:Y:S01]  /*4410*/  LDC.64 R2, c[0x0][0x888] ;  /* 0x00022200ff027b82 */ /* 0x000f220000000a00 */
[----:B------:R-:W3:Y:S01]  /*4420*/  LDCU UR15, c[0x0][0xb0c] ;  /* 0x00016180ff0f77ac */ /* 0x000ee20008000800 */
[----:B------:R-:W2:Y:S06]  /*4430*/  LDCU UR53, c[0x0][0xb20] ;  /* 0x00016400ff3577ac */ /* 0x000eac0008000800 */
[----:B------:R-:W4:Y:S01]  /*4440*/  LDC.64 R4, c[0x0][0x890] ;  /* 0x00022400ff047b82 */ /* 0x000f220000000a00 */
[----:B------:R-:W2:Y:S01]  /*4450*/  LDCU UR4, c[0x0][0xb30] ;  /* 0x00016600ff0477ac */ /* 0x000ea20008000800 */
[----:B------:R-:W-:Y:S01]  /*4460*/  UMOV UR21, 0x400 ;  /* 0x0000040000157882 */ /* 0x000fe20000000000 */
[----:B-1----:R-:W-:-:S02]  /*4470*/  UIMAD.WIDE.U32 UR6, UR37, UR48, URZ ;  /* 0x00000030250672a5 */ /* 0x002fc4000f8e00ff */
[----:B---3--:R-:W-:Y:S02]  /*4480*/  UIMAD.WIDE.U32 UR8, UR31, UR51, URZ ;  /* 0x000000331f0872a5 */ /* 0x008fe4000f8e00ff */
[----:B------:R-:W-:Y:S02]  /*4490*/  ULEA UR21, UR46, UR21, 0x18 ;  /* 0x000000152e157291 */ /* 0x000fe4000f8ec0ff */
[----:B------:R-:W-:Y:S02]  /*44a0*/  UPLOP3.LUT UP2, UPT, UPT, UPT, UPT, 0x40, 0x4 ;  /* 0x000000000004789c */ /* 0x000fe40003f4e870 */
[----:B------:R-:W-:Y:S01]  /*44b0*/  UIADD3 UR38, UPT, UPT, UR21, 0x68, URZ ;  /* 0x0000006815267890 */ /* 0x000fe2000fffe0ff */
[----:B------:R-:W-:Y:S01]  /*44c0*/  UMOV UR6, UR7 ;  /* 0x0000000700067c82 */ /* 0x000fe20008000000 */
[----:B------:R-:W-:Y:S01]  /*44d0*/  UMOV UR39, UR9 ;  /* 0x0000000900277c82 */ /* 0x000fe20008000000 */
[----:B------:R-:W-:Y:S02]  /*44e0*/  UISETP.GE.AND UP0, UPT, UR45, 0x1, UPT ;  /* 0x000000012d00788c */ /* 0x000fe4000bf06270 */
[----:B------:R-:W-:Y:S01]  /*44f0*/  UISETP.NE.AND UP4, UPT, UR45, 0x1, UPT ;  /* 0x000000012d00788c */ /* 0x000fe2000bf85270 */
[----:B------:R-:W1:Y:S01]  /*4500*/  LDCU.64 UR22, c[0x0][0xb28] ;  /* 0x00016500ff1677ac */ /* 0x000e620008000a00 */
[----:B------:R-:W-:-:S02]  /*4510*/  UISETP.NE.AND UP6, UPT, UR15, 0x1, UPT ;  /* 0x000000010f00788c */ /* 0x000fc4000bfc5270 */
[----:B------:R-:W-:Y:S02]  /*4520*/  UISETP.NE.AND UP5, UPT, UR50, 0x1, UPT ;  /* 0x000000013200788c */ /* 0x000fe4000bfa5270 */
[----:B------:R-:W-:Y:S02]  /*4530*/  UIADD3 UR41, UPT, UPT, UR21, 0x50, URZ ;  /* 0x0000005015297890 */ /* 0x000fe4000fffe0ff */
[----:B------:R-:W-:Y:S02]  /*4540*/  UIADD3 UR33, UPT, UPT, UR21, 0x58, URZ ;  /* 0x0000005815217890 */ /* 0x000fe4000fffe0ff */
[----:B------:R-:W-:Y:S02]  /*4550*/  UIADD3 UR25, UPT, UPT, UR21, 0x60, URZ ;  /* 0x0000006015197890 */ /* 0x000fe4000fffe0ff */
[----:B------:R-:W-:Y:S02]  /*4560*/  UPRMT UR38, UR46, 0x654, UR38 ;  /* 0x000006542e267896 */ /* 0x000fe40008000026 */
[----:B------:R-:W-:-:S02]  /*4570*/  USHF.R.U32.HI UR47, URZ, UR49, UR6 ;  /* 0x00000031ff2f7299 */ /* 0x000fc40008011606 */
[----:B--2---:R-:W-:Y:S02]  /*4580*/  USHF.R.U32.HI UR39, URZ, UR53, UR39 ;  /* 0x00000035ff277299 */ /* 0x004fe40008011627 */
[----:B------:R-:W-:-:S11]  /*4590*/  UISETP.NE.AND UP3, UPT, UR4, 0x1, UPT ;  /* 0x000000010400788c */ /* 0x000fd6000bf65270 */
.L_x_97:
[C---:B------:R-:W-:Y:S02]  /*45a0*/  LEA R12, R14.reuse, UR21, 0x3 ;  /* 0x000000150e0c7c11 */ /* 0x040fe4000f8e18ff */
[----:B------:R-:W-:Y:S02]  /*45b0*/  SHF.L.U32 R0, R13, 0x1f, RZ ;  /* 0x0000001f0d007819 */ /* 0x000fe400000006ff */
[----:B------:R-:W-:Y:S02]  /*45c0*/  LEA R8, R14, UR21, 0x4 ;  /* 0x000000150e087c11 */ /* 0x000fe4000f8e20ff */
[----:B--2---:R-:W2:Y:S02]  /*45d0*/  SYNCS.PHASECHK.TRANS64.TRYWAIT P0, [R12+URZ+0xa0], R0 ;  /* 0x0000a0000c0075a7 */ /* 0x004ea400080011ff */
[----:B--2---:R-:W-:Y:S05]  /*45e0*/  @!P0 BRA `(.L_x_87) ;  /* 0x0000006000408947 */ /* 0x004fea0003800000 */
.L_x_176:
[----:B------:R-:W3:Y:S01]  /*45f0*/  LDS.128 R8, [R8+0x130] ;  /* 0x0001300008087984 */ /* 0x000ee20000000c00 */
[----:B------:R-:W-:Y:S01]  /*4600*/  UISETP.GE.AND UP0, UPT, UR45, 0x1, UPT ;  /* 0x000000012d00788c */ /* 0x000fe2000bf06270 */
[----:B------:R-:W-:Y:S01]  /*4610*/  @!PT LDS RZ, [RZ] ;  /* 0x00000000fffff984 */ /* 0x000fe20000000800 */
[----:B------:R-:W-:Y:S01]  /*4620*/  @!PT LDS RZ, [RZ] ;  /* 0x00000000fffff984 */ /* 0x000fe20000000800 */
[----:B------:R-:W-:Y:S01]  /*4630*/  @!PT LDS RZ, [RZ] ;  /* 0x00000000fffff984 */ /* 0x000fe20000000800 */
[----:B------:R-:W-:Y:S01]  /*4640*/  @!PT LDS RZ, [RZ] ;  /* 0x00000000fffff984 */ /* 0x000fe20000000800 */
[----:B------:R1:W-:Y:S06]  /*4650*/  MEMBAR.ALL.CTA ;  /* 0x0000000000007992 */ /* 0x0003ec0000008000 */
[----:B-1----:R-:W1:Y:S01]  /*4660*/  FENCE.VIEW.ASYNC.S ;  /* 0x00000000000073c6 */ /* 0x002e620000000000 */
[----:B---3--:R-:W-:Y:S11]  /*4670*/  LOP3.LUT P0, RZ, R10, 0x1, RZ, 0xc0, !PT ;  /* 0x000000010aff7812 */ /* 0x008ff6000780c0ff */
[----:B------:R-:W-:Y:S02]  /*4680*/  @!UPT UIADD3 URZ, UPT, UPT, URZ, URZ, URZ ;  /* 0x000000fffffff290 */ /* 0x000fe4000fffe0ff */
[----:B-1----:R-:W-:Y:S01]  /*4690*/  VOTEU.ANY UP1, P0 ;  /* 0x0000000000ff7886 */ /* 0x002fe20000020100 */
[----:B------:R-:W-:Y:S11]  /*46a0*/  PLOP3.LUT P0, PT, PT, PT, UP1, 0x80, 0x8 ;  /* 0x000000000008781c */ /* 0x000ff60003f0f018 */
[----:B------:R-:W-:Y:S02]  /*46b0*/  @!UPT UIADD3 URZ, UPT, UPT, URZ, URZ, URZ ;  /* 0x000000fffffff290 */ /* 0x000fe4000fffe0ff */
[----:B--2---:R-:W-:Y:S02]  /*46c0*/  @P0 SHF.R.U32.HI R0, RZ, 0x10, R9 ;  /* 0x00000010ff000819 */ /* 0x004fe40000011609 */
[----:B------:R-:W-:Y:S02]  /*46d0*/  @P0 MOV R6, R8 ;  /* 0x0000000800060202 */ /* 0x000fe40000000f00 */
[----:B------:R-:W-:Y:S01]  /*46e0*/  @P0 R2UR UR4, R0 ;  /* 0x00000000000402ca */ /* 0x000fe200000e0000 */
[----:B------:R-:W-:Y:S01]  /*46f0*/  VIADD R0, R12, 0xb0 ;  /* 0x000000b00c007836 */ /* 0x000fe20000000000 */
[----:B------:R-:W-:Y:S02]  /*4700*/  @P0 LOP3.LUT R8, R9, 0xffff, RZ, 0xc0, !PT ;  /* 0x0000ffff09080812 */ /* 0x000fe400078ec0ff */
[----:B------:R-:W-:Y:S02]  /*4710*/  @P0 R2UR UR6, R6 ;  /* 0x00000000060602ca */ /* 0x000fe400000e0000 */
[----:B------:R-:W-:Y:S02]  /*4720*/  PRMT R0, RZ, 0x654, R0 ;  /* 0x00000654ff007816 */ /* 0x000fe40000000000 */
[----:B------:R-:W-:Y:S02]  /*4730*/  @P0 R2UR UR5, R8 ;  /* 0x00000000080502ca */ /* 0x000fe400000e0000 */
[----:B------:R1:W-:Y:S03]  /*4740*/  SYNCS.ARRIVE.TRANS64.RED.A1T0 RZ, [R0+URZ], RZ ;  /* 0x000000ff00ff79a7 */ /* 0x0003e600081004ff */
[----:B------:R-:W-:Y:S04]  /*4750*/  @UP1 UMOV UR29, UR4 ;  /* 0x00000004001d1c82 */ /* 0x000fe80008000000 */
[----:B------:R-:W-:Y:S04]  /*4760*/  @UP1 UMOV UR14, UR6 ;  /* 0x00000006000e1c82 */ /* 0x000fe80008000000 */
[----:B------:R-:W-:Y:S01]  /*4770*/  @UP1 UMOV UR13, UR5 ;  /* 0x00000005000d1c82 */ /* 0x000fe20008000000 */
[----:B------:R-:W-:Y:S05]  /*4780*/  BRA.U !UP0, `(.L_x_88) ;  /* 0x0000000108a47547 */ /* 0x000fea000b800000 */
[----:B------:R-:W-:Y:S02]  /*4790*/  UIMAD.WIDE.U32 UR16, UR13, UR51, URZ ;  /* 0x000000330d1072a5 */ /* 0x000fe4000f8e00ff */
[----:B------:R-:W-:Y:S02]  /*47a0*/  UIMAD.WIDE.U32 UR18, UR14, UR48, URZ ;  /* 0x000000300e1272a5 */ /* 0x000fe4000f8e00ff */
[----:B------:R-:W-:Y:S02]  /*47b0*/  USEL UR4, UR31, UR39, !UP5 ;  /* 0x000000271f047287 */ /* 0x000fe4000e800000 */
[----:B------:R-:W-:Y:S02]  /*47c0*/  USEL UR7, UR37, UR47, !UP6 ;  /* 0x0000002f25077287 */ /* 0x000fe4000f000000 */
[----:B------:R-:W-:Y:S02]  /*47d0*/  UIMAD.WIDE.U32 UR8, UR4, UR22, URZ ;  /* 0x00000016040872a5 */ /* 0x000fe4000f8e00ff */
[----:B------:R-:W-:Y:S01]  /*47e0*/  UIMAD.WIDE.U32 UR10, UR7, UR22, URZ ;  /* 0x00000016070a72a5 */ /* 0x000fe2000f8e00ff */
[----:B------:R-:W-:Y:S02]  /*47f0*/  UMOV UR5, UR17 ;  /* 0x0000001100057c82 */ /* 0x000fe40008000000 */
[----:B------:R-:W-:Y:S03]  /*4800*/  USHF.R.U32.HI UR6, URZ, UR53, UR5 ;  /* 0x00000035ff067299 */ /* 0x000fe60008011605 */
[----:B------:R-:W-:Y:S01]  /*4810*/  UMOV UR5, UR19 ;  /* 0x0000001300057c82 */ /* 0x000fe20008000000 */
[----:B------:R-:W-:Y:S02]  /*4820*/  USEL UR6, UR13, UR6, !UP5 ;  /* 0x000000060d067287 */ /* 0x000fe4000e800000 */
[----:B------:R-:W-:Y:S03]  /*4830*/  USHF.R.U32.HI UR12, URZ, UR49, UR5 ;  /* 0x00000031ff0c7299 */ /* 0x000fe60008011605 */
[----:B------:R-:W-:Y:S02]  /*4840*/  UMOV UR5, UR9 ;  /* 0x0000000900057c82 */ /* 0x000fe40008000000 */
[----:B------:R-:W-:Y:S03]  /*4850*/  @UP4 USHF.R.U32.HI UR4, URZ, UR23, UR5 ;  /* 0x00000017ff044299 */ /* 0x000fe60008011605 */
[----:B------:R-:W-:Y:S01]  /*4860*/  UMOV UR5, UR11 ;  /* 0x0000000b00057c82 */ /* 0x000fe20008000000 */
[----:B------:R-:W-:Y:S02]  /*4870*/  UIMAD UR4, UR45, UR4, URZ ;  /* 0x000000042d0472a4 */ /* 0x000fe4000f8e02ff */
[----:B------:R-:W-:Y:S02]  /*4880*/  @UP4 USHF.R.U32.HI UR7, URZ, UR23, UR5 ;  /* 0x00000017ff074299 */ /* 0x000fe40008011605 */
[----:B------:R-:W-:Y:S02]  /*4890*/  UIMAD.WIDE.U32 UR10, UR6, UR22, URZ ;  /* 0x00000016060a72a5 */ /* 0x000fe4000f8e00ff */
[----:B------:R-:W-:Y:S02]  /*48a0*/  USEL UR5, UR14, UR12, !UP6 ;  /* 0x0000000c0e057287 */ /* 0x000fe4000f000000 */
[----:B------:R-:W-:Y:S02]  /*48b0*/  UIMAD UR8, UR45, UR7, URZ ;  /* 0x000000072d0872a4 */ /* 0x000fe4000f8e02ff */
[----:B------:R-:W-:Y:S03]  /*48c0*/  UISETP.GE.AND UP0, UPT, UR6, UR4, UPT ;  /* 0x000000040600728c */ /* 0x000fe6000bf06270 */
[----:B------:R-:W-:Y:S01]  /*48d0*/  UMOV UR4, UR11 ;  /* 0x0000000b00047c82 */ /* 0x000fe20008000000 */
[----:B------:R-:W-:Y:S02]  /*48e0*/  UISETP.GE.OR UP0, UPT, UR5, UR8, UP0 ;  /* 0x000000080500728c */ /* 0x000fe40008706670 */
[----:B------:R-:W-:Y:S02]  /*48f0*/  USHF.R.U32.HI UR4, URZ, UR23, UR4 ;  /* 0x00000017ff047299 */ /* 0x000fe40008011604 */
[----:B------:R-:W-:Y:S02]  /*4900*/  UIMAD.WIDE.U32 UR8, UR5, UR22, URZ ;  /* 0x00000016050872a5 */ /* 0x000fe4000f8e00ff */
[----:B------:R-:W-:Y:S04]  /*4910*/  USEL UR10, UR6, UR4, !UP4 ;  /* 0x00000004060a7287 */ /* 0x000fe8000e000000 */
[----:B------:R-:W-:Y:S01]  /*4920*/  UIADD3 UR11, UPT, UPT, -UR10, URZ, URZ ;  /* 0x000000ff0a0b7290 */ /* 0x000fe2000fffe1ff */
[----:B------:R-:W-:Y:S02]  /*4930*/  @!UP0 UMOV UR4, UR9 ;  /* 0x0000000900048c82 */ /* 0x000fe40008000000 */
[----:B------:R-:W-:Y:S02]  /*4940*/  @!UP0 USHF.R.U32.HI UR4, URZ, UR23, UR4 ;  /* 0x00000017ff048299 */ /* 0x000fe40008011604 */
[----:B------:R-:W-:Y:S02]  /*4950*/  UIMAD UR8, UR45, UR11, UR6 ;  /* 0x0000000b2d0872a4 */ /* 0x000fe4000f8e0206 */
[----:B------:R-:W-:Y:S04]  /*4960*/  @!UP0 USEL UR4, UR5, UR4, !UP4 ;  /* 0x0000000405048287 */ /* 0x000fe8000e000000 */
[----:B------:R-:W-:Y:S02]  /*4970*/  @!UP0 UIMAD UR7, UR7, UR8, UR4 ;  /* 0x00000008070782a4 */ /* 0x000fe4000f8e0204 */
[----:B------:R-:W-:Y:S02]  /*4980*/  @!UP0 UIADD3 UR9, UPT, UPT, UR10, -UR4, URZ ;  /* 0x800000040a098290 */ /* 0x000fe4000fffe0ff */
[----:B------:R-:W-:Y:S02]  /*4990*/  UIADD3 UR8, UPT, UPT, -UR6, URZ, URZ ;  /* 0x000000ff06087290 */ /* 0x000fe4000fffe1ff */
[----:B------:R-:W-:Y:S02]  /*49a0*/  UIADD3 UR4, UPT, UPT, -UR5, URZ, URZ ;  /* 0x000000ff05047290 */ /* 0x000fe4000fffe1ff */
[----:B------:R-:W-:Y:S03]  /*49b0*/  @!UP0 UIMAD UR6, UR9, UR45, UR5 ;  /* 0x0000002d090682a4 */ /* 0x000fe6000f8e0205 */
[----:B------:R-:W-:Y:S01]  /*49c0*/  @!UP0 UMOV UR5, UR7 ;  /* 0x0000000700058c82 */ /* 0x000fe20008000000 */
[----:B------:R-:W-:Y:S02]  /*49d0*/  UIMAD UR7, UR15, UR4, UR14 ;  /* 0x000000040f0772a4 */ /* 0x000fe4000f8e020e */
[----:B------:R-:W-:Y:S02]  /*49e0*/  UIMAD UR4, UR50, UR8, UR13 ;  /* 0x00000008320472a4 */ /* 0x000fe4000f8e020d */
[----:B------:R-:W-:Y:S02]  /*49f0*/  UIMAD UR14, UR5, UR15, UR7 ;  /* 0x0000000f050e72a4 */ /* 0x000fe4000f8e0207 */
[----:B------:R-:W-:Y:S11]  /*4a00*/  UIMAD UR13, UR6, UR50, UR4 ;  /* 0x00000032060d72a4 */ /* 0x000ff6000f8e0204 */
[----:B------:R-:W-:Y:S01]  /*4a10*/  @!UPT UIADD3 URZ, UPT, UPT, URZ, URZ, URZ ;  /* 0x000000fffffff290 */ /* 0x000fe2000fffe0ff */
.L_x_88:
[----:B------:R-:W2:Y:S01]  /*4a20*/  @!UP3 LDCU.128 UR8, c[0x0][0xb10] ;  /* 0x00016200ff08b7ac */ /* 0x000ea20008000c00 */
[C---:B----4-:R-:W-:Y:S02]  /*4a30*/  ISETP.NE.U32.AND P1, PT, R4.reuse, RZ, PT ;  /* 0x000000ff0400720c */ /* 0x050fe40003f25070 */
[----:B------:R-:W-:Y:S02]  /*4a40*/  ISETP.NE.U32.AND P0, PT, R4, RZ, PT ;  /* 0x000000ff0400720c */ /* 0x000fe40003f05070 */
[C---:B------:R-:W-:Y:S02]  /*4a50*/  ISETP.NE.AND.EX P1, PT, R5.reuse, RZ, PT, P1 ;  /* 0x000000ff0500720c */ /* 0x040fe40003f25310 */
[----:B------:R-:W-:Y:S01]  /*4a60*/  ISETP.NE.AND.EX P0, PT, R5, RZ, PT, P0 ;  /* 0x000000ff0500720c */ /* 0x000fe20003f05300 */
[----:B------:R-:W3:Y:S01]  /*4a70*/  @!UP3 LDCU UR5, c[0x0][0xb0c] ;  /* 0x00016180ff05b7ac */ /* 0x000ee20008000800 */
[----:B------:R-:W-:Y:S01]  /*4a80*/  SHF.L.U32 R9, R15, 0x1f, RZ ;  /* 0x0000001f0f097819 */ /* 0x000fe200000006ff */
[----:B------:R-:W-:Y:S02]  /*4a90*/  USHF.L.U32 UR42, UR30, 0x8, URZ ;  /* 0x000000081e2a7899 */ /* 0x000fe400080006ff */
[----:B------:R-:W-:Y:S02]  /*4aa0*/  USHF.L.U32 UR43, UR20, 0x6, URZ ;  /* 0x00000006142b7899 */ /* 0x000fe400080006ff */
[----:B--2---:R-:W-:Y:S07]  /*4ab0*/  UIMAD.WIDE.U32 UR6, UR14, UR8, URZ ;  /* 0x000000080e0672a5 */ /* 0x004fee000f8e00ff */
[----:B------:R-:W-:Y:S01]  /*4ac0*/  @!UP3 UMOV UR4, UR7 ;  /* 0x000000070004bc82 */ /* 0x000fe20008000000 */
[----:B---3--:R-:W-:Y:S02]  /*4ad0*/  @!UP3 UISETP.NE.AND UP0, UPT, UR5, 0x1, UPT ;  /* 0x000000010500b88c */ /* 0x008fe4000bf05270 */
[----:B------:R-:W-:Y:S02]  /*4ae0*/  @!UP3 USHF.R.U32.HI UR4, URZ, UR9, UR4 ;  /* 0x00000009ff04b299 */ /* 0x000fe40008011604 */
[----:B------:R-:W-:Y:S02]  /*4af0*/  UIMAD.WIDE.U32 UR6, UR13, UR11, URZ ;  /* 0x0000000b0d0672a5 */ /* 0x000fe4000f8e00ff */
[----:B------:R-:W-:Y:S02]  /*4b00*/  @!UP3 USEL UR8, UR14, UR4, !UP0 ;  /* 0x000000040e08b287 */ /* 0x000fe4000c000000 */
[----:B------:R-:W-:Y:S03]  /*4b10*/  @!UP3 UISETP.NE.AND UP0, UPT, UR10, 0x1, UPT ;  /* 0x000000010a00b88c */ /* 0x000fe6000bf05270 */
[----:B------:R-:W-:Y:S02]  /*4b20*/  @!UP3 UMOV UR6, UR7 ;  /* 0x000000070006bc82 */ /* 0x000fe40008000000 */
[----:B------:R-:W2:Y:S02]  /*4b30*/  @!UP3 LDCU UR4, c[0x0][0xb20] ;  /* 0x00016400ff04b7ac */ /* 0x000ea40008000800 */
[----:B--2---:R-:W-:Y:S04]  /*4b40*/  @!UP3 USHF.R.U32.HI UR6, URZ, UR4, UR6 ;  /* 0x00000004ff06b299 */ /* 0x004fe80008011606 */
[----:B------:R-:W-:Y:S04]  /*4b50*/  @!UP3 USEL UR6, UR13, UR6, !UP0 ;  /* 0x000000060d06b287 */ /* 0x000fe8000c000000 */
[----:B------:R-:W-:Y:S02]  /*4b60*/  @!UP3 UIADD3 UR4, UPT, UPT, -UR8, UR6, URZ ;  /* 0x000000060804b290 */ /* 0x000fe4000fffe1ff */
[----:B------:R-:W-:Y:S02]  /*4b70*/  @!UP3 UIADD3 UR6, UPT, UPT, UR8, -UR6, URZ ;  /* 0x800000060806b290 */ /* 0x000fe4000fffe0ff */
[----:B------:R-:W-:Y:S02]  /*4b80*/  @!UP3 UIMAD UR14, UR4, UR5, UR14 ;  /* 0x00000005040eb2a4 */ /* 0x000fe4000f8e020e */
[----:B------:R-:W-:Y:S01]  /*4b90*/  @!UP3 UIMAD UR13, UR6, UR10, UR13 ;  /* 0x0000000a060db2a4 */ /* 0x000fe2000f8e020d */
[----:B------:R-:W-:Y:S11]  /*4ba0*/  BRA.U UP2, `(.L_x_89) ;  /* 0x0000000102107547 */ /* 0x000ff6000b800000 */
[----:B------:R-:W-:Y:S04]  /*4bb0*/  MOV R6, UR52 ;  /* 0x0000003400067c02 */ /* 0x000fe80008000f00 */
[----:B------:R-:W-:Y:S04]  /*4bc0*/  SHF.L.U32 R6, R6, 0x1f, RZ ;  /* 0x0000001f06067819 */ /* 0x000fe800000006ff */
[----:B------:R-:W2:Y:S02]  /*4bd0*/  SYNCS.PHASECHK.TRANS64.TRYWAIT P2, [UR21+0x98], R6 ;  /* 0x00009806ff0075a7 */ /* 0x000ea40008041115 */
[----:B--2---:R-:W-:Y:S05]  /*4be0*/  @!P2 BRA `(.L_x_90) ;  /* 0x0000005800d4a947 */ /* 0x004fea0003800000 */
.L_x_89:
[----:B------:R-:W-:Y:S05]  /*4bf0*/  @!P1 BRA `(.L_x_91) ;  /* 0x0000000000309947 */ /* 0x000fea0003800000 */
[----:B------:R-:W-:Y:S01]  /*4c00*/  ISETP.NE.U32.AND P1, PT, R2, RZ, PT ;  /* 0x000000ff0200720c */ /* 0x000fe20003f25070 */
[----:B------:R-:W2:Y:S01]  /*4c10*/  LDCU.64 UR4, c[0x0][0x358] ;  /* 0x00006b00ff0477ac */ /* 0x000ea20008000a00 */
[----:B------:R-:W-:Y:S02]  /*4c20*/  IMAD.MOV.U32 R76, RZ, RZ, 0x1 ;  /* 0x00000001ff4c7424 */ /* 0x000fe400078e00ff */
[----:B------:R-:W-:Y:S11]  /*4c30*/  ISETP.NE.AND.EX P1, PT, R3, RZ, PT, P1 ;  /* 0x000000ff0300720c */ /* 0x000ff60003f25310 */
[----:B------:R-:W-:Y:S02]  /*4c40*/  @!UPT UIADD3 URZ, UPT, UPT, URZ, URZ, URZ ;  /* 0x000000fffffff290 */ /* 0x000fe4000fffe0ff */
[----:B------:R-:W3:Y:S01]  /*4c50*/  @P1 LDC.64 R10, c[0x0][0x888] ;  /* 0x00022200ff0a1b82 */ /* 0x000ee20000000a00 */
[----:B-1----:R-:W-:Y:S04]  /*4c60*/  @P1 IMAD R0, R4, UR36, RZ ;  /* 0x0000002404001c24 */ /* 0x002fe8000f8e02ff */
[----:B---3--:R-:W-:Y:S04]  /*4c70*/  @P1 IMAD.WIDE R10, R0, 0x4, R10 ;  /* 0x00000004000a1825 */ /* 0x008fe800078e020a */
[----:B------:R-:W-:Y:S01]  /*4c80*/  HFMA2 R0, -RZ, RZ, 0, 5.9604644775390625e-08 ;  /* 0x00000001ff007431 */ /* 0x000fe200000001ff */
[----:B--2--5:R2:W5:Y:S04]  /*4c90*/  @P1 LDG.E R40, desc[UR4][R10.64] ;  /* 0x000000040a281981 */ /* 0x024568000c1e1900 */
[----:B------:R-:W-:Y:S01]  /*4ca0*/  @!P1 PRMT R76, R0, 0x7610, R76 ;  /* 0x00007610004c9816 */ /* 0x000fe2000000004c */
[----:B--2---:R-:W3:Y:S06]  /*4cb0*/  @!P1 LDC R40, c[0x0][0x880] ;  /* 0x00022000ff289b82 */ /* 0x004eec0000000800 */
.L_x_91:
[----:B---3-5:R-:W-:Y:S01]  /*4cc0*/  @!P0 ISETP.EQ.AND P1, PT, R40, RZ, PT ;  /* 0x000000ff2800820c */ /* 0x028fe20003f22270 */
[----:B------:R-:W-:Y:S01]  /*4cd0*/  @!UPT UIADD3 URZ, UPT, UPT, URZ, URZ, URZ ;  /* 0x000000fffffff290 */ /* 0x000fe2000fffe0ff */
[----:B------:R-:W-:Y:S11]  /*4ce0*/  @!P0 BRA `(.L_x_92) ;  /* 0x0000000000188947 */ /* 0x000ff60003800000 */
[----:B------:R-:W-:Y:S02]  /*4cf0*/  LOP3.LUT P0, RZ, R76, 0xff, RZ, 0xc0, !PT ;  /* 0x000000ff4cff7812 */ /* 0x000fe4000780c0ff */
[----:B------:R-:W-:Y:S04]  /*4d00*/  ISETP.NE.U32.AND P1, PT, R2, RZ, PT ;  /* 0x000000ff0200720c */ /* 0x000fe80003f25070 */
[----:B------:R-:W-:Y:S04]  /*4d10*/  ISETP.NE.AND.EX P1, PT, R3, RZ, PT, P1 ;  /* 0x000000ff0300720c */ /* 0x000fe80003f25310 */
[----:B------:R-:W-:Y:S03]  /*4d20*/  PLOP3.LUT P1, PT, P1, PT, PT, 0x8, 0x80 ;  /* 0x000000000080781c */ /* 0x000fe60000f2e170 */
[----:B------:R-:W-:Y:S11]  /*4d30*/  @P0 ISETP.EQ.AND P1, PT, R40, RZ, PT ;  /* 0x000000ff2800020c */ /* 0x000ff60003f22270 */
[----:B------:R-:W-:Y:S02]  /*4d40*/  @!UPT UIADD3 URZ, UPT, UPT, URZ, URZ, URZ ;  /* 0x000000fffffff290 */ /* 0x000fe4000fffe0ff */
.L_x_92:
[----:B------:R-:W2:Y:S01]  /*4d50*/  SYNCS.PHASECHK.TRANS64.TRYWAIT P2, [UR21+0x70], R9 ;  /* 0x00007009ff0075a7 */ /* 0x000ea20008041115 */
[----:B------:R-:W-:Y:S04]  /*4d60*/  ELECT P0, URZ, PT ;  /* 0x0000000000ff782f */ /* 0x000fe80003800000 */
[----:B------:R-:W-:Y:S11]  /*4d70*/  PLOP3.LUT P1, PT, P1, P0, PT, 0xf2, 0x2f ;  /* 0x00000000002f781c */ /* 0x000ff60000f21e72 */
[----:B------:R-:W-:Y:S02]  /*4d80*/  @!UPT UIADD3 URZ, UPT, UPT, URZ, URZ, URZ ;  /* 0x000000fffffff290 */ /* 0x000fe4000fffe0ff */
[----:B------:R-:W-:Y:S05]  /*4d90*/  @!P1 IADD3 R8, P0, PT, R16, 0x580, RZ ;  /* 0x0000058010089810 */ /* 0x000fea0007f1e0ff */
[----:B-1----:R-:W-:Y:S01]  /*4da0*/  @!P1 IMAD.X R6, RZ, RZ, R17, P0 ;  /* 0x000000ffff069224 */ /* 0x002fe200000e0611 */
[----:B--2---:R-:W-:Y:S07]  /*4db0*/  @!P2 BRA `(.L_x_93) ;  /* 0x000000580078a947 */ /* 0x004fee0003800000 */
.L_x_179:
[----:B------:R-:W-:Y:S01]  /*4dc0*/  @!P1 R2UR UR5, R8 ;  /* 0x00000000080592ca */ /* 0x000fe200000e0000 */
[----:B------:R-:W-:Y:S01]  /*4dd0*/  VOTEU.ALL UP0, P1 ;  /* 0x0000000000ff7886 */ /* 0x000fe20000800000 */
[----:B------:R-:W-:Y:S01]  /*4de0*/  @!P1 R2UR UR4, R6 ;  /* 0x00000000060492ca */ /* 0x000fe200000e0000 */
[----:B------:R-:W-:Y:S01]  /*4df0*/  UMOV UR16, 0x0 ;  /* 0x0000000000107882 */ /* 0x000fe20000000000 */
[----:B------:R-:W-:Y:S01]  /*4e00*/  UMOV UR17, 0x10000000 ;  /* 0x1000000000117882 */ /* 0x000fe20000000000 */
[----:B------:R-:W-:Y:S01]  /*4e10*/  UMOV UR44, UR36 ;  /* 0x00000024002c7c82 */ /* 0x000fe20008000000 */
[----:B------:R-:W-:Y:S01]  /*4e20*/  @!UP0 UIADD3 UR40, UPT, UPT, UR21, 0x200, URZ ;  /* 0x0000020015288890 */ /* 0x000fe2000fffe0ff */
[----:B-1----:R-:W-:Y:S01]  /*4e30*/  @!P1 IMAD.MOV.U32 R0, RZ, RZ, 0x1000 ;  /* 0x00001000ff009424 */ /* 0x002fe200078e00ff */
[----:B------:R-:W-:Y:S01]  /*4e40*/  @!UP0 UIADD3 UR10, UPT, UPT, UR42, 0x80, URZ ;  /* 0x000000802a0a8890 */ /* 0x000fe2000fffe0ff */
[----:B------:R-:W-:Y:S01]  /*4e50*/  @!P1 IADD3 R8, P0, PT, R16, 0x580, RZ ;  /* 0x0000058010089810 */ /* 0x000fe20007f1e0ff */
[----:B------:R-:W-:Y:S01]  /*4e60*/  @!UP0 UIADD3 UR8, UPT, UPT, UR21, 0xa00, URZ ;  /* 0x00000a0015088890 */ /* 0x000fe2000fffe0ff */
[----:B------:R-:W-:Y:S02]  /*4e70*/  VOTEU.ALL UP0, P1 ;  /* 0x0000000000ff7886 */ /* 0x000fe40000800000 */
[----:B------:R-:W-:Y:S01]  /*4e80*/  IMAD.U32 R10, RZ, RZ, UR5 ;  /* 0x00000005ff0a7e24 */ /* 0x000fe2000f8e00ff */
[----:B------:R-:W-:Y:S01]  /*4e90*/  UMOV UR9, UR41 ;  /* 0x0000002900097c82 */ /* 0x000fe20008000000 */
[----:B------:R-:W-:Y:S01]  /*4ea0*/  IMAD.U32 R11, RZ, RZ, UR4 ;  /* 0x00000004ff0b7e24 */ /* 0x000fe2000f8e00ff */
[----:B------:R-:W-:Y:S01]  /*4eb0*/  UMOV UR11, UR43 ;  /* 0x0000002b000b7c82 */ /* 0x000fe20008000000 */
[----:B------:R-:W-:Y:S01]  /*4ec0*/  UMOV UR12, UR36 ;  /* 0x00000024000c7c82 */ /* 0x000fe20008000000 */
[----:B------:R-:W-:Y:S01]  /*4ed0*/  @!P1 R2UR UR4, R10 ;  /* 0x000000000a0492ca */ /* 0x000fe200000e0000 */
[----:B------:R-:W-:Y:S01]  /*4ee0*/  UPRMT UR6, UR46, 0x654, UR41 ;  /* 0x000006542e067896 */ /* 0x000fe20008000029 */
[----:B------:R-:W-:Y:S01]  /*4ef0*/  @!P1 R2UR UR5, R11 ;  /* 0x000000000b0592ca */ /* 0x000fe200000e0000 */
[----:B------:R-:W-:Y:S11]  /*4f00*/  @!P1 IMAD.X R6, RZ, RZ, R17, P0 ;  /* 0x000000ffff069224 */ /* 0x000ff600000e0611 */
[----:B------:R-:W-:Y:S01]  /*4f10*/  @!UPT UIADD3 URZ, UPT, UPT, URZ, URZ, URZ ;  /* 0x000000fffffff290 */ /* 0x000fe2000fffe0ff */
[----:B------:R1:W-:Y:S01]  /*4f20*/  @!UP0 UTMALDG.3D [UR40], [UR4], desc[UR16] ;  /* 0x00001028040085b4 */ /* 0x0003e20008011000 */
[----:B------:R-:W-:Y:S05]  /*4f30*/  VOTEU.ALL UP0, P1 ;  /* 0x0000000000ff7886 */ /* 0x000fea0000800000 */
[----:B------:R1:W-:Y:S01]  /*4f40*/  @!UP0 UTMALDG.3D [UR8], [UR4], desc[UR16] ;  /* 0x00001008040085b4 */ /* 0x0003e20008011000 */
[----:B------:R1:W-:Y:S01]  /*4f50*/  @!P1 SYNCS.ARRIVE.TRANS64.RED.A0TR RZ, [UR21+0x50], R0 ;  /* 0x00005000ffff99a7 */ /* 0x0003e20008300415 */
[----:B------:R-:W-:Y:S01]  /*4f60*/  SYNCS.ARRIVE.TRANS64.RED.A1T0 RZ, [UR6], RZ ;  /* 0x000000ffffff79a7 */ /* 0x000fe20008100406 */
[----:B------:R-:W2:Y:S02]  /*4f70*/  SYNCS.PHASECHK.TRANS64.TRYWAIT P2, [UR21+0x78], R9 ;  /* 0x00007809ff0075a7 */ /* 0x000ea40008041115 */
[----:B-12---:R-:W-:Y:S05]  /*4f80*/  @!P2 BRA `(.L_x_94) ;  /* 0x00000058001ca947 */ /* 0x006fea0003800000 */
.L_x_181:
        /* <DEDUP_REMOVED lines=10> */
[----:B------:R-:W-:Y:S02]  /*5030*/  @!UP0 UIADD3 UR10, UPT, UPT, UR42, 0xa0, URZ ;  /* 0x000000a02a0a8890 */ /* 0x000fe4000fffe0ff */
[----:B------:R-:W-:Y:S01]  /*5040*/  @!UP0 UIADD3 UR8, UPT, UPT, UR21, 0x1a00, URZ ;  /* 0x00001a0015088890 */ /* 0x000fe2000fffe0ff */
[----:B------:R-:W-:Y:S01]  /*5050*/  IMAD.U32 R10, RZ, RZ, UR5 ;  /* 0x00000005ff0a7e24 */ /* 0x000fe2000f8e00ff */
[----:B------:R-:W-:Y:S01]  /*5060*/  VOTEU.ALL UP0, P1 ;  /* 0x0000000000ff7886 */ /* 0x000fe20000800000 */
[----:B------:R-:W-:Y:S01]  /*5070*/  IMAD.U32 R11, RZ, RZ, UR4 ;  /* 0x00000004ff0b7e24 */ /* 0x000fe2000f8e00ff */
[----:B------:R-:W-:Y:S01]  /*5080*/  UMOV UR9, UR33 ;  /* 0x0000002100097c82 */ /* 0x000fe20008000000 */
[----:B------:R-:W-:Y:S01]  /*5090*/  UMOV UR11, UR43 ;  /* 0x0000002b000b7c82 */ /* 0x000fe20008000000 */
[----:B------:R-:W-:Y:S01]  /*50a0*/  @!P1 R2UR UR4, R10 ;  /* 0x000000000a0492ca */ /* 0x000fe200000e0000 */
[----:B------:R-:W-:Y:S01]  /*50b0*/  UMOV UR12, UR36 ;  /* 0x00000024000c7c82 */ /* 0x000fe20008000000 */
[----:B------:R-:W-:Y:S01]  /*50c0*/  @!P1 R2UR UR5, R11 ;  /* 0x000000000b0592ca */ /* 0x000fe200000e0000 */
[----:B------:R-:W-:Y:S01]  /*50d0*/  UPRMT UR6, UR46, 0x654, UR33 ;  /* 0x000006542e067896 */ /* 0x000fe20008000021 */
[----:B------:R-:W-:Y:S11]  /*50e0*/  @!P1 IMAD.X R6, RZ, RZ, R17, P0 ;  /* 0x000000ffff069224 */ /* 0x000ff600000e0611 */
[----:B------:R1:W-:Y:S01]  /*50f0*/  @!UP0 UTMALDG.3D [UR32], [UR4], desc[UR16] ;  /* 0x00001020040085b4 */ /* 0x0003e20008011000 */
[----:B------:R-:W-:Y:S05]  /*5100*/  VOTEU.ALL UP0, P1 ;  /* 0x0000000000ff7886 */ /* 0x000fea0000800000 */
[----:B------:R1:W-:Y:S01]  /*5110*/  @!UP0 UTMALDG.3D [UR8], [UR4], desc[UR16] ;  /* 0x00001008040085b4 */ /* 0x0003e20008011000 */
[----:B------:R1:W-:Y:S01]  /*5120*/  @!P1 SYNCS.ARRIVE.TRANS64.RED.A0TR RZ, [UR21+0x58], R0 ;  /* 0x00005800ffff99a7 */ /* 0x0003e20008300415 */
[----:B------:R-:W-:Y:S01]  /*5130*/  SYNCS.ARRIVE.TRANS64.RED.A1T0 RZ, [UR6], RZ ;  /* 0x000000ffffff79a7 */ /* 0x000fe20008100406 */
[----:B------:R-:W2:Y:S02]  /*5140*/  SYNCS.PHASECHK.TRANS64.TRYWAIT P2, [UR21+0x80], R9 ;  /* 0x00008009ff0075a7 */ /* 0x000ea40008041115 */
[----:B-12---:R-:W-:Y:S05]  /*5150*/  @!P2 BRA `(.L_x_95) ;  /* 0x0000005400c0a947 */ /* 0x006fea0003800000 */
.L_x_183:
        /* <DEDUP_REMOVED lines=9> */
[----:B------:R-:W-:Y:S01]  /*51f0*/  VIADD R14, R14, 0x1 ;  /* 0x000000010e0e7836 */ /* 0x000fe20000000000 */
        /* <DEDUP_REMOVED lines=10> */
[----:B------:R-:W-:Y:S01]  /*52a0*/  UMOV UR12, UR36 ;  /* 0x00000024000c7c82 */ /* 0x000fe20008000000 */
[----:B------:R-:W-:Y:S11]  /*52b0*/  UPRMT UR6, UR46, 0x654, UR25 ;  /* 0x000006542e067896 */ /* 0x000ff60008000019 */
[----:B------:R1:W-:Y:S01]  /*52c0*/  @!UP0 UTMALDG.3D [UR24], [UR4], desc[UR16] ;  /* 0x00001018040085b4 */ /* 0x0003e20008011000 */
[----:B------:R-:W-:Y:S05]  /*52d0*/  VOTEU.ALL UP0, P1 ;  /* 0x0000000000ff7886 */ /* 0x000fea0000800000 */
[----:B------:R1:W-:Y:S01]  /*52e0*/  @!UP0 UTMALDG.3D [UR8], [UR4], desc[UR16] ;  /* 0x00001008040085b4 */ /* 0x0003e20008011000 */
[----:B------:R1:W-:Y:S01]  /*52f0*/  @!P1 SYNCS.ARRIVE.TRANS64.RED.A0TR RZ, [UR21+0x60], R0 ;  /* 0x00006000ffff99a7 */ /* 0x0003e20008300415 */
[----:B------:R-:W-:Y:S01]  /*5300*/  SYNCS.ARRIVE.TRANS64.RED.A1T0 RZ, [UR6], RZ ;  /* 0x000000ffffff79a7 */ /* 0x000fe20008100406 */
[----:B------:R-:W2:Y:S02]  /*5310*/  SYNCS.PHASECHK.TRANS64.TRYWAIT P0, [UR21+0x88], R9 ;  /* 0x00008809ff0075a7 */ /* 0x000ea40008001115 */
[----:B-12---:R-:W-:Y:S05]  /*5320*/  @!P0 BRA `(.L_x_96) ;  /* 0x0000005400648947 */ /* 0x006fea0003800000 */
.L_x_185:
[----:B------:R-:W-:Y:S01]  /*5330*/  UIADD3 UR30, UPT, UPT, UR13, UR63, URZ ;  /* 0x0000003f0d1e7290 */ /* 0x000fe2000fffe0ff */
[----:B------:R-:W-:Y:S01]  /*5340*/  @!P1 IADD3 R6, P0, PT, R16, 0x580, RZ ;  /* 0x0000058010069810 */ /* 0x000fe20007f1e0ff */
[----:B------:R-:W-:Y:S01]  /*5350*/  UPLOP3.LUT UP2, UPT, UPT, UPT, UPT, 0x80, 0x8 ;  /* 0x000000000008789c */ /* 0x000fe20003f4f070 */
[----:B------:R-:W-:Y:S01]  /*5360*/  R2UR UR24, R78 ;  /* 0x000000004e1872ca */ /* 0x000fe200000e0000 */
[----:B------:R-:W-:Y:S01]  /*5370*/  VOTEU.ALL UP0, P1 ;  /* 0x0000000000ff7886 */ /* 0x000fe20000800000 */
[----:B------:R-:W-:Y:S01]  /*5380*/  @!P1 R2UR UR5, R6 ;  /* 0x00000000060592ca */ /* 0x000fe200000e0000 */
[----:B-1----:R-:W-:Y:S01]  /*5390*/  @!P1 IMAD.X R0, RZ, RZ, R17, P0 ;  /* 0x000000ffff009224 */ /* 0x002fe200000e0611 */
[----:B------:R-:W-:Y:S01]  /*53a0*/  UMOV UR6, 0x0 ;  /* 0x0000000000067882 */ /* 0x000fe20000000000 */
[----:B------:R-:W-:Y:S01]  /*53b0*/  UMOV UR7, 0x10000000 ;  /* 0x1000000000077882 */ /* 0x000fe20000000000 */
[----:B------:R-:W-:Y:S01]  /*53c0*/  @!UP0 UIADD3 UR18, UPT, UPT, UR42, 0x60, URZ ;  /* 0x000000602a128890 */ /* 0x000fe2000fffe0ff */
[----:B------:R-:W-:Y:S01]  /*53d0*/  ISETP.NE.AND P0, PT, R14, 0x2, PT ;  /* 0x000000020e00780c */ /* 0x000fe20003f05270 */
[----:B------:R-:W-:Y:S01]  /*53e0*/  @!UP0 UIADD3 UR16, UPT, UPT, UR21, 0x3200, URZ ;  /* 0x0000320015108890 */ /* 0x000fe2000fffe0ff */
[----:B------:R-:W-:Y:S01]  /*53f0*/  @!P1 R2UR UR4, R0 ;  /* 0x00000000000492ca */ /* 0x000fe200000e0000 */
[----:B------:R-:W-:Y:S01]  /*5400*/  @!UP0 UIADD3 UR17, UPT, UPT, UR21, 0x68, URZ ;  /* 0x0000006815118890 */ /* 0x000fe2000fffe0ff */
[----:B------:R-:W-:Y:S01]  /*5410*/  SEL R0, RZ, 0x1, P0 ;  /* 0x00000001ff007807 */ /* 0x000fe20000000000 */
[----:B------:R-:W-:Y:S01]  /*5420*/  @!UP0 UIADD3 UR10, UPT, UPT, UR42, 0xe0, URZ ;  /* 0x000000e02a0a8890 */ /* 0x000fe2000fffe0ff */
[----:B------:R-:W-:Y:S01]  /*5430*/  LOP3.LUT R15, R15, 0x1, RZ, 0x3c, !PT ;  /* 0x000000010f0f7812 */ /* 0x000fe200078e3cff */
[----:B------:R-:W-:Y:S01]  /*5440*/  @!UP0 UIADD3 UR8, UPT, UPT, UR21, 0x3a00, URZ ;  /* 0x00003a0015088890 */ /* 0x000fe2000fffe0ff */
[----:B------:R-:W-:Y:S01]  /*5450*/  IMAD.U32 R8, RZ, RZ, UR5 ;  /* 0x00000005ff087e24 */ /* 0x000fe2000f8e00ff */
[----:B------:R-:W-:Y:S01]  /*5460*/  VOTEU.ALL UP0, P1 ;  /* 0x0000000000ff7886 */ /* 0x000fe20000800000 */
[----:B------:R-:W-:Y:S01]  /*5470*/  UMOV UR19, UR43 ;  /* 0x0000002b00137c82 */ /* 0x000fe20008000000 */
[----:B------:R-:W-:Y:S01]  /*5480*/  UMOV UR20, UR36 ;  /* 0x0000002400147c82 */ /* 0x000fe20008000000 */
[----:B------:R-:W-:Y:S01]  /*5490*/  UMOV UR11, UR43 ;  /* 0x0000002b000b7c82 */ /* 0x000fe20008000000 */
[----:B------:R-:W-:Y:S01]  /*54a0*/  UMOV UR12, UR36 ;  /* 0x00000024000c7c82 */ /* 0x000fe20008000000 */
[----:B------:R-:W-:Y:S01]  /*54b0*/  UMOV UR9, UR17 ;  /* 0x0000001100097c82 */ /* 0x000fe20008000000 */
[----:B------:R-:W-:Y:S01]  /*54c0*/  IMAD.U32 R9, RZ, RZ, UR4 ;  /* 0x00000004ff097e24 */ /* 0x000fe2000f8e00ff */
[----:B------:R-:W-:Y:S01]  /*54d0*/  @!P1 R2UR UR4, R8 ;  /* 0x00000000080492ca */ /* 0x000fe200000e0000 */
[----:B------:R-:W-:Y:S01]  /*54e0*/  UMOV UR36, UR29 ;  /* 0x0000001d00247c82 */ /* 0x000fe20008000000 */
[----:B------:R-:W-:Y:S02]  /*54f0*/  LOP3.LUT R13, R13, R0, RZ, 0x3c, !PT ;  /* 0x000000000d0d7212 */ /* 0x000fe400078e3cff */
[----:B------:R-:W-:Y:S02]  /*5500*/  @!P1 R2UR UR5, R9 ;  /* 0x00000000090592ca */ /* 0x000fe400000e0000 */
[----:B------:R-:W-:Y:S11]  /*5510*/  SEL R14, R14, RZ, P0 ;  /* 0x000000ff0e0e7207 */ /* 0x000ff60000000000 */
[----:B------:R1:W-:Y:S01]  /*5520*/  @!UP0 UTMALDG.3D [UR16], [UR4], desc[UR6] ;  /* 0x00000610040085b4 */ /* 0x0003e20008011000 */
[----:B------:R-:W-:Y:S05]  /*5530*/  VOTEU.ALL UP0, P1 ;  /* 0x0000000000ff7886 */ /* 0x000fea0000800000 */
[----:B------:R2:W-:Y:S01]  /*5540*/  @!UP0 UTMALDG.3D [UR8], [UR4], desc[UR6] ;  /* 0x00000608040085b4 */ /* 0x0005e20008011000 */
[----:B------:R2:W-:Y:S01]  /*5550*/  @!P1 SYNCS.ARRIVE.TRANS64.RED.A0TR RZ, [UR21+0x68], R7 ;  /* 0x00006807ffff99a7 */ /* 0x0005e20008300415 */
[----:B------:R-:W-:Y:S01]  /*5560*/  SYNCS.ARRIVE.TRANS64.RED.A1T0 RZ, [UR38], RZ ;  /* 0x000000ffffff79a7 */ /* 0x000fe20008100426 */
[----:B-1----:R-:W-:Y:S01]  /*5570*/  UIADD3 UR20, UPT, UPT, UR14, UR24, URZ ;  /* 0x000000180e147290 */ /* 0x002fe2000fffe0ff */
[----:B------:R-:W-:Y:S11]  /*5580*/  BRA.U UP1, `(.L_x_97) ;  /* 0xfffffff101047547 */ /* 0x000ff6000b83ffff */
[----:B------:R-:W-:-:S04]  /*5590*/  SHF.L.U32 R2, R15, 0x1f, RZ ;  /* 0x0000001f0f027819 */ /* 0x000fc800000006ff */
[----:B------:R-:W1:Y:S02]  /*55a0*/  SYNCS.PHASECHK.TRANS64.TRYWAIT P0, [UR21+0x70], R2 ;  /* 0x00007002ff0075a7 */ /* 0x000e640008001115 */
[----:B-1----:R-:W-:Y:S05]  /*55b0*/  @!P0 BRA `(.L_x_98) ;  /* 0x0000005000d88947 */ /* 0x002fea0003800000 */
.L_x_187:
[----:B------:R-:W3:Y:S02]  /*55c0*/  SYNCS.PHASECHK.TRANS64.TRYWAIT P0, [UR21+0x78], R2 ;  /* 0x00007802ff0075a7 */ /* 0x000ee40008001115 */
[----:B---3--:R-:W-:Y:S05]  /*55d0*/  @!P0 BRA `(.L_x_99) ;  /* 0x0000005000e88947 */ /* 0x008fea0003800000 */
.L_x_189:
[----:B------:R-:W3:Y:S02]  /*55e0*/  SYNCS.PHASECHK.TRANS64.TRYWAIT P0, [UR21+0x80], R2 ;  /* 0x00008002ff0075a7 */ /* 0x000ee40008001115 */
[----:B---3--:R-:W-:Y:S05]  /*55f0*/  @!P0 BRA `(.L_x_100) ;  /* 0x0000005000f88947 */ /* 0x008fea0003800000 */
.L_x_191:
[----:B-1----:R-:W-:-:S07]  /*5600*/  MOV R0, UR21 ;  /* 0x0000001500007c02 */ /* 0x002fce0008000f00 */
.L_x_101:
[----:B-1----:R-:W-:-:S04]  /*5610*/  SHF.L.U32 R2, R15, 0x1f, RZ ;  /* 0x0000001f0f027819 */ /* 0x002fc800000006ff */
[----:B------:R1:W3:Y:S03]  /*5620*/  SYNCS.PHASECHK.TRANS64.TRYWAIT P0, [R0+URZ+0x88], R2 ;  /* 0x00008802000075a7 */ /* 0x0002e600080011ff */
[----:B---3--:R-:W-:Y:S05]  /*5630*/  @!P0 NANOSLEEP.SYNCS 0x989680 ;  /* 0x009896800000895d */ /* 0x008fea0003900000 */
[----:B------:R-:W3:Y:S02]  /*5640*/  @!P0 SYNCS.PHASECHK.TRANS64 P0, [R0+URZ+0x88], R2 ;  /* 0x00008802000085a7 */ /* 0x000ee400080010ff */
[----:B--23--:R-:W-:Y:S05]  /*5650*/  @P0 EXIT ;  /* 0x000000000000094d */ /* 0x00cfea0003800000 */
[----:B------:R-:W-:Y:S05]  /*5660*/  BRA `(.L_x_101) ;  /* 0xfffffffc00e87947 */ /* 0x000fea000383ffff */
.L_x_86:
[----:B------:R-:W-:-:S06]  /*5670*/  UISETP.GE.AND UP0, UPT, UR18, 0x4, UPT ;  /* 0x000000041200788c */ /* 0x000fcc000bf06270 */
[----:B------:R-:W-:-:S13]  /*5680*/  PLOP3.LUT P0, PT, PT, PT, UP0, 0x80, 0x8 ;  /* 0x000000000008781c */ /* 0x000fda0003f0f008 */
[----:B------:R-:W-:Y:S05]  /*5690*/  @!P0 EXIT ;  /* 0x000000000000894d */ /* 0x000fea0003800000 */
[----:B------:R-:W-:Y:S01]  /*56a0*/  BAR.SYNC.DEFER_BLOCKING 0x6, 0xa0 ;  /* 0x0182800000007b1d */ /* 0x000fe20000010000 */
[----:B------:R-:W-:Y:S01]  /*56b0*/  IMAD.SHL.U32 R75, R87, 0x20, RZ ;  /* 0x00000020574b7824 */ /* 0x000fe200078e00ff */
[----:B------:R-:W-:Y:S01]  /*56c0*/  CS2R R84, SRZ ;  /* 0x0000000000547805 */ /* 0x000fe2000001ff00 */
[----:B------:R-:W-:Y:S01]  /*56d0*/  IMAD.SHL.U32 R5, R77, 0x200000, RZ ;  /* 0x002000004d057824 */ /* 0x000fe200078e00ff */
[----:B------:R-:W-:Y:S01]  /*56e0*/  CS2R R82, SRZ ;  /* 0x0000000000527805 */ /* 0x000fe2000001ff00 */
[C---:B------:R-:W-:Y:S01]  /*56f0*/  IMAD.U32 R37, R87.reuse, 0x10000, RZ ;  /* 0x0001000057257824 */ /* 0x040fe200078e00ff */
[----:B------:R-:W-:Y:S02]  /*5700*/  UMOV UR43, 0x400 ;  /* 0x00000400002b7882 */ /* 0x000fe40000000000 */
[----:B------:R-:W1:Y:S01]  /*5710*/  LDC.64 R72, c[0x0][0x8b0] ;  /* 0x00022c00ff487b82 */ /* 0x000e620000000a00 */
[----:B------:R-:W-:Y:S01]  /*5720*/  ULEA UR43, UR46, UR43, 0x18 ;  /* 0x0000002b2e2b7291 */ /* 0x000fe2000f8ec0ff */
[----:B------:R-:W-:Y:S01]  /*5730*/  IMAD.SHL.U32 R4, R87, 0x4, RZ ;  /* 0x0000000457047824 */ /* 0x000fe200078e00ff */
[----:B------:R-:W-:Y:S01]  /*5740*/  LOP3.LUT R7, R75, 0x80, RZ, 0xc0, !PT ;  /* 0x000000804b077812 */ /* 0x000fe200078ec0ff */
[----:B------:R-:W-:Y:S01]  /*5750*/  IMAD.SHL.U32 R6, R77, 0x400, RZ ;  /* 0x000004004d067824 */ /* 0x000fe200078e00ff */
[----:B------:R-:W-:Y:S01]  /*5760*/  LOP3.LUT R74, R75, 0xb60, RZ, 0xc0, !PT ;  /* 0x00000b604b4a7812 */ /* 0x000fe200078ec0ff */
[----:B------:R-:W-:Y:S01]  /*5770*/  UIADD3 UR4, UPT, UPT, UR43, 0x4200, URZ ;  /* 0x000042002b047890 */ /* 0x000fe2000fffe0ff */
[----:B------:R-:W-:Y:S01]  /*5780*/  LOP3.LUT R5, R5, 0x200000, RZ, 0xc0, !PT ;  /* 0x0020000005057812 */ /* 0x000fe200078ec0ff */
[----:B------:R-:W2:Y:S01]  /*5790*/  LDC.64 R70, c[0x0][0x8a8] ;  /* 0x00022a00ff467b82 */ /* 0x000ea20000000a00 */
[----:B------:R-:W-:Y:S01]  /*57a0*/  LOP3.LUT R4, R7, 0x10, R4, 0xf8, !PT ;  /* 0x0000001007047812 */ /* 0x000fe200078ef804 */
[----:B------:R-:W-:Y:S01]  /*57b0*/  IMAD.MOV.U32 R36, RZ, RZ, RZ ;  /* 0x000000ffff247224 */ /* 0x000fe200078e00ff */
[----:B------:R-:W-:Y:S01]  /*57c0*/  LOP3.LUT R74, R74, 0x400, R6, 0xf8, !PT ;  /* 0x000004004a4a7812 */ /* 0x000fe200078ef806 */
[----:B------:R-:W-:Y:S01]  /*57d0*/  IMAD.MOV.U32 R81, RZ, RZ, RZ ;  /* 0x000000ffff517224 */ /* 0x000fe200078e00ff */
[----:B------:R-:W-:Y:S01]  /*57e0*/  LOP3.LUT R37, R5, 0x400000, R37, 0xf8, !PT ;  /* 0x0040000005257812 */ /* 0x000fe200078ef825 */
[----:B------:R-:W-:Y:S01]  /*57f0*/  IMAD.U32 R86, RZ, RZ, UR4 ;  /* 0x00000004ff567e24 */ /* 0x000fe2000f8e00ff */
[----:B------:R-:W-:Y:S01]  /*5800*/  LOP3.LUT P0, RZ, R75, 0x80, RZ, 0xc0, !PT ;  /* 0x000000804bff7812 */ /* 0x000fe2000780c0ff */
[----:B------:R-:W3:Y:S01]  /*5810*/  LDCU UR58, c[0x0][0x370] ;  /* 0x00006e00ff3a77ac */ /* 0x000ee20008000800 */
[----:B------:R-:W4:Y:S01]  /*5820*/  LDS R0, [UR43+0x150] ;  /* 0x0001502bff007984 */ /* 0x000f220008000800 */
[----:B------:R-:W-:-:S02]  /*5830*/  LOP3.LUT R74, R74, R4, RZ, 0xfc, !PT ;  /* 0x000000044a4a7212 */ /* 0x000fc400078efcff */
[----:B------:R-:W-:Y:S01]  /*5840*/  P2R R4, PR, RZ, 0x1 ;  /* 0x00000001ff047803 */ /* 0x000fe20000000000 */
[----:B------:R-:W1:Y:S01]  /*5850*/  LDCU UR42, c[0x0][0xb0c] ;  /* 0x00016180ff2a77ac */ /* 0x000e620008000800 */
[----:B------:R-:W-:Y:S01]  /*5860*/  LOP3.LUT R87, R87, 0x60, RZ, 0xc0, !PT ;  /* 0x0000006057577812 */ /* 0x000fe200078ec0ff */
[----:B------:R-:W1:Y:S01]  /*5870*/  LDCU UR39, c[0x0][0xb30] ;  /* 0x00016600ff2777ac */ /* 0x000e620008000800 */
[----:B------:R-:W1:Y:S01]  /*5880*/  LDCU.64 UR56, c[0x0][0x888] ;  /* 0x00011100ff3877ac */ /* 0x000e620008000a00 */
[----:B------:R-:W1:Y:S01]  /*5890*/  LDCU.64 UR40, c[0x0][0xb28] ;  /* 0x00016500ff2877ac */ /* 0x000e620008000a00 */
[----:B------:R-:W1:Y:S01]  /*58a0*/  LDCU.64 UR60, c[0x0][0x890] ;  /* 0x00011200ff3c77ac */ /* 0x000e620008000a00 */
[----:B------:R-:W1:Y:S01]  /*58b0*/  LDCU.128 UR52, c[0x0][0xb10] ;  /* 0x00016200ff3477ac */ /* 0x000e620008000c00 */
[----:B------:R-:W1:Y:S01]  /*58c0*/  LDCU UR47, c[0x0][0x374] ;  /* 0x00006e80ff2f77ac */ /* 0x000e620008000800 */
[----:B------:R-:W-:Y:S01]  /*58d0*/  UIADD3 UR62, UPT, UPT, UR43, 0x200, URZ ;  /* 0x000002002b3e7890 */ /* 0x000fe2000fffe0ff */
[----:B-1234-:R-:W-:-:S11]  /*58e0*/  IMAD.IADD R37, R0, 0x1, R37 ;  /* 0x0000000100257824 */ /* 0x01efd600078e0225 */
.L_x_143:
[C---:B------:R-:W-:Y:S02]  /*58f0*/  LEA R3, R81.reuse, UR43, 0x3 ;  /* 0x0000002b51037c11 */ /* 0x040fe4000f8e18ff */
[----:B------:R-:W-:Y:S02]  /*5900*/  SHF.L.U32 R0, R84, 0x1f, RZ ;  /* 0x0000001f54007819 */ /* 0x000fe400000006ff */
[----:B------:R-:W-:Y:S02]  /*5910*/  LEA R4, R81, UR43, 0x4 ;  /* 0x0000002b51047c11 */ /* 0x000fe4000f8e20ff */
[----:B-1----:R-:W1:Y:S02]  /*5920*/  SYNCS.PHASECHK.TRANS64.TRYWAIT P0, [R3+URZ+0xa0], R0 ;  /* 0x0000a000030075a7 */ /* 0x002e6400080011ff */
[----:B-1----:R-:W-:Y:S05]  /*5930*/  @!P0 BRA `(.L_x_102) ;  /* 0x0000005000408947 */ /* 0x002fea0003800000 */
.L_x_192:
        /* <DEDUP_REMOVED lines=8> */
[----:B--2---:R-:W-:Y:S11]  /*59c0*/  LOP3.LUT P0, RZ, R6, 0x1, RZ, 0xc0, !PT ;  /* 0x0000000106ff7812 */ /* 0x004ff6000780c0ff */
[----:B------:R-:W-:Y:S02]  /*59d0*/  @!UPT UIADD3 URZ, UPT, UPT, URZ, URZ, URZ ;  /* 0x000000fffffff290 */ /* 0x000fe4000fffe0ff */
[----:B---3--:R-:W-:Y:S01]  /*59e0*/  VOTEU.ANY UP1, P0 ;  /* 0x0000000000ff7886 */ /* 0x008fe20000020100 */
[----:B------:R-:W-:Y:S01]  /*59f0*/  PLOP3.LUT P0, PT, PT, PT, UP1, 0x80, 0x8 ;  /* 0x000000000008781c */ /* 0x000fe20003f0f018 */
[----:B------:R-:W-:Y:S11]  /*5a00*/  UP2UR UR44, UPR, URZ, 0x2 ;  /* 0x00000002ff2c7883 */ /* 0x000ff60008000000 */
[----:B------:R-:W-:Y:S01]  /*5a10*/  @!UPT UIADD3 URZ, UPT, UPT, URZ, URZ, URZ ;  /* 0x000000fffffff290 */ /* 0x000fe2000fffe0ff */
[----:B-1----:R-:W-:Y:S02]  /*5a20*/  @P0 SHF.R.U32.HI R0, RZ, 0x10, R5 ;  /* 0x00000010ff000819 */ /* 0x002fe40000011605 */
        /* <DEDUP_REMOVED lines=12> */
[----:B------:R-:W2:Y:S01]  /*5af0*/  LDCU UR12, c[0x0][0xb20] ;  /* 0x00016400ff0c77ac */ /* 0x000ea20008000800 */
[----:B------:R-:W-:Y:S02]  /*5b00*/  UIMAD.WIDE.U32 UR4, UR47, UR55, URZ ;  /* 0x000000372f0472a5 */ /* 0x000fe4000f8e00ff */
[----:B------:R-:W-:Y:S02]  /*5b10*/  UIMAD.WIDE.U32 UR6, UR58, UR52, URZ ;  /* 0x000000343a0672a5 */ /* 0x000fe4000f8e00ff */
[----:B------:R-:W-:Y:S02]  /*5b20*/  UISETP.NE.AND UP0, UPT, UR54, 0x1, UPT ;  /* 0x000000013600788c */ /* 0x000fe4000bf05270 */
[----:B------:R-:W-:Y:S02]  /*5b30*/  UIMAD.WIDE.U32 UR8, UR37, UR55, URZ ;  /* 0x00000037250872a5 */ /* 0x000fe4000f8e00ff */
[----:B------:R-:W-:Y:S02]  /*5b40*/  UIMAD.WIDE.U32 UR10, UR38, UR52, URZ ;  /* 0x00000034260a72a5 */ /* 0x000fe4000f8e00ff */
[----:B------:R-:W-:Y:S02]  /*5b50*/  UISETP.NE.AND UP1, UPT, UR42, 0x1, UPT ;  /* 0x000000012a00788c */ /* 0x000fe4000bf25270 */
[----:B------:R-:W-:Y:S01]  /*5b60*/  UISETP.NE.AND UP2, UPT, UR45, 0x1, UPT ;  /* 0x000000012d00788c */ /* 0x000fe2000bf45270 */
[----:B------:R-:W-:Y:S02]  /*5b70*/  UMOV UR4, UR5 ;  /* 0x0000000500047c82 */ /* 0x000fe40008000000 */
[----:B--2---:R-:W-:Y:S03]  /*5b80*/  USHF.R.U32.HI UR5, URZ, UR12, UR4 ;  /* 0x0000000cff057299 */ /* 0x004fe60008011604 */
[----:B------:R-:W-:Y:S02]  /*5b90*/  UMOV UR4, UR7 ;  /* 0x0000000700047c82 */ /* 0x000fe40008000000 */
[----:B------:R-:W-:Y:S02]  /*5ba0*/  USHF.R.U32.HI UR7, URZ, UR53, UR4 ;  /* 0x00000035ff077299 */ /* 0x000fe40008011604 */
[----:B------:R-:W-:Y:S02]  /*5bb0*/  USEL UR4, UR47, UR5, !UP0 ;  /* 0x000000052f047287 */ /* 0x000fe4000c000000 */
[----:B------:R-:W-:Y:S01]  /*5bc0*/  USEL UR7, UR58, UR7, !UP1 ;  /* 0x000000073a077287 */ /* 0x000fe2000c800000 */
[----:B------:R-:W-:Y:S01]  /*5bd0*/  UMOV UR5, UR9 ;  /* 0x0000000900057c82 */ /* 0x000fe20008000000 */
[----:B------:R-:W-:Y:S02]  /*5be0*/  UIMAD.WIDE.U32 UR8, UR4, UR40, URZ ;  /* 0x00000028040872a5 */ /* 0x000fe4000f8e00ff */
[----:B------:R-:W-:Y:S03]  /*5bf0*/  USHF.R.U32.HI UR6, URZ, UR12, UR5 ;  /* 0x0000000cff067299 */ /* 0x000fe60008011605 */
[----:B------:R-:W-:Y:S01]  /*5c00*/  UMOV UR5, UR11 ;  /* 0x0000000b00057c82 */ /* 0x000fe20008000000 */
[----:B------:R-:W-:Y:S02]  /*5c10*/  UIMAD.WIDE.U32 UR10, UR7, UR40, URZ ;  /* 0x00000028070a72a5 */ /* 0x000fe4000f8e00ff */
[----:B------:R-:W-:Y:S02]  /*5c20*/  USHF.R.U32.HI UR12, URZ, UR53, UR5 ;  /* 0x00000035ff0c7299 */ /* 0x000fe40008011605 */
[----:B------:R-:W-:Y:S01]  /*5c30*/  USEL UR6, UR37, UR6, !UP0 ;  /* 0x0000000625067287 */ /* 0x000fe2000c000000 */
[----:B------:R-:W-:Y:S02]  /*5c40*/  UMOV UR5, UR9 ;  /* 0x0000000900057c82 */ /* 0x000fe40008000000 */
[----:B------:R-:W-:Y:S01]  /*5c50*/  UMOV UR10, UR11 ;  /* 0x0000000b000a7c82 */ /* 0x000fe20008000000 */
[----:B------:R-:W-:Y:S02]  /*5c60*/  @UP2 USHF.R.U32.HI UR4, URZ, UR41, UR5 ;  /* 0x00000029ff042299 */ /* 0x000fe40008011605 */
[----:B------:R-:W-:Y:S02]  /*5c70*/  @UP2 USHF.R.U32.HI UR7, URZ, UR41, UR10 ;  /* 0x00000029ff072299 */ /* 0x000fe4000801160a */
[----:B------:R-:W-:Y:S02]  /*5c80*/  UIMAD UR4, UR45, UR4, URZ ;  /* 0x000000042d0472a4 */ /* 0x000fe4000f8e02ff */
        /* <DEDUP_REMOVED lines=8> */
[----:B------:R-:W-:Y:S02]  /*5d10*/  USEL UR11, UR6, UR4, !UP2 ;  /* 0x00000004060b7287 */ /* 0x000fe4000d000000 */
[----:B------:R-:W-:Y:S02]  /*5d20*/  UIADD3 UR8, UPT, UPT, -UR5, URZ, URZ ;  /* 0x000000ff05087290 */ /* 0x000fe4000fffe1ff */
[----:B------:R-:W-:Y:S01]  /*5d30*/  UIADD3 UR10, UPT, UPT, -UR11, URZ, URZ ;  /* 0x000000ff0b0a7290 */ /* 0x000fe2000fffe1ff */
[----:B------:R-:W-:Y:S01]  /*5d40*/  @!UP0 UMOV UR4, UR9 ;  /* 0x0000000900048c82 */ /* 0x000fe20008000000 */
[----:B------:R-:W-:Y:S02]  /*5d50*/  UIADD3 UR9, UPT, UPT, -UR6, URZ, URZ ;  /* 0x000000ff06097290 */ /* 0x000fe4000fffe1ff */
[----:B------:R-:W-:Y:S02]  /*5d60*/  @!UP0 USHF.R.U32.HI UR4, URZ, UR41, UR4 ;  /* 0x00000029ff048299 */ /* 0x000fe40008011604 */
[----:B------:R-:W-:Y:S02]  /*5d70*/  UIMAD UR10, UR45, UR10, UR6 ;  /* 0x0000000a2d0a72a4 */ /* 0x000fe4000f8e0206 */
[----:B------:R-:W-:Y:S04]  /*5d80*/  @!UP0 USEL UR4, UR5, UR4, !UP2 ;  /* 0x0000000405048287 */ /* 0x000fe8000d000000 */
[----:B------:R-:W-:Y:S02]  /*5d90*/  @!UP0 UIMAD UR10, UR7, UR10, UR4 ;  /* 0x0000000a070a82a4 */ /* 0x000fe4000f8e0204 */
[----:B------:R-:W-:Y:S02]  /*5da0*/  @!UP0 UIADD3 UR11, UPT, UPT, UR11, -UR4, URZ ;  /* 0x800000040b0b8290 */ /* 0x000fe4000fffe0ff */
[----:B------:R-:W-:Y:S02]  /*5db0*/  UIMAD UR7, UR42, UR8, UR38 ;  /* 0x000000082a0772a4 */ /* 0x000fe4000f8e0226 */
[----:B------:R-:W-:Y:S02]  /*5dc0*/  @!UP0 UIMAD UR6, UR11, UR45, UR5 ;  /* 0x0000002d0b0682a4 */ /* 0x000fe4000f8e0205 */
[----:B------:R-:W-:Y:S01]  /*5dd0*/  UIMAD UR4, UR54, UR9, UR37 ;  /* 0x00000009360472a4 */ /* 0x000fe2000f8e0225 */
[----:B------:R-:W-:Y:S02]  /*5de0*/  @!UP0 UMOV UR5, UR10 ;  /* 0x0000000a00058c82 */ /* 0x000fe40008000000 */
[----:B------:R-:W-:Y:S02]  /*5df0*/  UIMAD UR38, UR5, UR42, UR7 ;  /* 0x0000002a052672a4 */ /* 0x000fe4000f8e0207 */
[----:B------:R-:W-:Y:S11]  /*5e00*/  UIMAD UR37, UR6, UR54, UR4 ;  /* 0x00000036062572a4 */ /* 0x000ff6000f8e0204 */
[----:B------:R-:W-:Y:S01]  /*5e10*/  @!UPT UIADD3 URZ, UPT, UPT, URZ, URZ, URZ ;  /* 0x000000fffffff290 */ /* 0x000fe2000fffe0ff */
.L_x_103:
[----:B------:R-:W-:Y:S01]  /*5e20*/  UISETP.NE.AND UP0, UPT, UR39, 0x1, UPT ;  /* 0x000000012700788c */ /* 0x000fe2000bf05270 */
[----:B------:R-:W-:Y:S01]  /*5e30*/  IADD3 R81, PT, PT, R81, 0x1, RZ ;  /* 0x0000000151517810 */ /* 0x000fe20007ffe0ff */
[----:B------:R-:W-:Y:S02]  /*5e40*/  USHF.L.U32 UR50, UR20, 0x6, URZ ;  /* 0x0000000614327899 */ /* 0x000fe400080006ff */
[----:B------:R-:W-:Y:S07]  /*5e50*/  USHF.L.U32 UR49, UR30, 0x8, URZ ;  /* 0x000000081e317899 */ /* 0x000fee00080006ff */
[----:B------:R-:W2:Y:S01]  /*5e60*/  @!UP0 LDCU.128 UR12, c[0x0][0xb10] ;  /* 0x00016200ff0c87ac */ /* 0x000ea20008000c00 */
[----:B------:R-:W3:Y:S01]  /*5e70*/  @!UP0 LDCU UR5, c[0x0][0xb0c] ;  /* 0x00016180ff0587ac */ /* 0x000ee20008000800 */
[----:B------:R-:W4:Y:S01]  /*5e80*/  @!UP0 LDCU UR10, c[0x0][0xb20] ;  /* 0x00016400ff0a87ac */ /* 0x000f220008000800 */
[----:B--2---:R-:W-:Y:S02]  /*5e90*/  UIMAD.WIDE.U32 UR8, UR38, UR12, URZ ;  /* 0x0000000c260872a5 */ /* 0x004fe4000f8e00ff */
[----:B------:R-:W-:Y:S02]  /*5ea0*/  UIMAD.WIDE.U32 UR6, UR37, UR15, URZ ;  /* 0x0000000f250672a5 */ /* 0x000fe4000f8e00ff */
[----:B------:R-:W-:Y:S03]  /*5eb0*/  @!UP0 UISETP.NE.AND UP1, UPT, UR14, 0x1, UPT ;  /* 0x000000010e00888c */ /* 0x000fe6000bf25270 */
[----:B------:R-:W-:Y:S01]  /*5ec0*/  @!UP0 UMOV UR4, UR9 ;  /* 0x0000000900048c82 */ /* 0x000fe20008000000 */
[----:B---3--:R-:W-:Y:S02]  /*5ed0*/  @!UP0 UISETP.NE.AND UP2, UPT, UR5, 0x1, UPT ;  /* 0x000000010500888c */ /* 0x008fe4000bf45270 */
[----:B------:R-:W-:Y:S01]  /*5ee0*/  @!UP0 USHF.R.U32.HI UR4, URZ, UR13, UR4 ;  /* 0x0000000dff048299 */ /* 0x000fe20008011604 */
[----:B------:R-:W-:Y:S02]  /*5ef0*/  @!UP0 UMOV UR6, UR7 ;  /* 0x0000000700068c82 */ /* 0x000fe40008000000 */
[----:B----4-:R-:W-:Y:S02]  /*5f00*/  @!UP0 USHF.R.U32.HI UR6, URZ, UR10, UR6 ;  /* 0x0000000aff068299 */ /* 0x010fe40008011606 */
[----:B------:R-:W-:Y:S02]  /*5f10*/  @!UP0 USEL UR7, UR38, UR4, !UP2 ;  /* 0x0000000426078287 */ /* 0x000fe4000d000000 */
[----:B------:R-:W-:Y:S04]  /*5f20*/  @!UP0 USEL UR6, UR37, UR6, !UP1 ;  /* 0x0000000625068287 */ /* 0x000fe8000c800000 */
[----:B------:R-:W-:Y:S02]  /*5f30*/  @!UP0 UIADD3 UR4, UPT, UPT, -UR7, UR6, URZ ;  /* 0x0000000607048290 */ /* 0x000fe4000fffe1ff */
[----:B------:R-:W-:Y:S02]  /*5f40*/  @!UP0 UIADD3 UR6, UPT, UPT, UR7, -UR6, URZ ;  /* 0x8000000607068290 */ /* 0x000fe4000fffe0ff */
[----:B------:R-:W-:Y:S02]  /*5f50*/  @!UP0 UIMAD UR38, UR4, UR5, UR38 ;  /* 0x00000005042682a4 */ /* 0x000fe4000f8e0226 */
[----:B------:R-:W-:Y:S02]  /*5f60*/  @!UP0 UIMAD UR37, UR6, UR14, UR37 ;  /* 0x0000000e062582a4 */ /* 0x000fe4000f8e0225 */
[----:B------:R-:W-:Y:S09]  /*5f70*/  ULOP3.LUT UP0, URZ, UR62, 0x90, URZ, 0xc0, !UPT ;  /* 0x000000903eff7892 */ /* 0x000ff2000f80c0ff */
[----:B------:R-:W-:Y:S05]  /*5f80*/  BRA.U !UP0, `(.L_x_104) ;  /* 0x0000000108407547 */ /* 0x000fea000b800000 */
[----:B------:R-:W2:Y:S01]  /*5f90*/  LDCU.64 UR8, c[0x4][0x88] ;  /* 0x01001100ff0877ac */ /* 0x000ea20008000a00 */
[----:B------:R-:W-:Y:S01]  /*5fa0*/  MOV R3, 0x0 ;  /* 0x0000000000037802 */ /* 0x000fe20000000f00 */
[----:B------:R-:W-:Y:S02]  /*5fb0*/  HFMA2 R12, -RZ, RZ, 0, 5.9604644775390625e-08 ;  /* 0x00000001ff0c7431 */ /* 0x000fe400000001ff */
[----:B------:R-:W-:Y:S02]  /*5fc0*/  IMAD.MOV.U32 R8, RZ, RZ, 0x70 ;  /* 0x00000070ff087424 */ /* 0x000fe400078e00ff */
[----:B------:R-:W-:Y:S01]  /*5fd0*/  IMAD.MOV.U32 R13, RZ, RZ, RZ ;  /* 0x000000ffff0d7224 */ /* 0x000fe200078e00ff */
[----:B------:R-:W3:Y:S01]  /*5fe0*/  LDCU.64 UR6, c[0x4][0x90] ;  /* 0x01001200ff0677ac */ /* 0x000ee20008000a00 */
[----:B------:R-:W4:Y:S01]  /*5ff0*/  LDC.64 R2, c[0x4][R3] ;  /* 0x0100000003027b82 */ /* 0x000f220000000a00 */
[----:B------:R-:W1:Y:S01]  /*6000*/  LDCU.64 UR4, c[0x4][0x8] ;  /* 0x01000100ff0477ac */ /* 0x000e620008000a00 */
[----:B--2---:R-:W-:Y:S01]  /*6010*/  MOV R5, UR9 ;  /* 0x0000000900057c02 */ /* 0x004fe20008000f00 */
[----:B------:R-:W-:Y:S01]  /*6020*/  IMAD.U32 R4, RZ, RZ, UR8 ;  /* 0x00000008ff047e24 */ /* 0x000fe2000f8e00ff */
[----:B---3--:R-:W-:Y:S01]  /*6030*/  MOV R7, UR7 ;  /* 0x0000000700077c02 */ /* 0x008fe20008000f00 */
[----:B------:R-:W-:Y:S01]  /*6040*/  IMAD.U32 R6, RZ, RZ, UR6 ;  /* 0x00000006ff067e24 */ /* 0x000fe2000f8e00ff */
[----:B-1----:R-:W-:Y:S01]  /*6050*/  MOV R11, UR5 ;  /* 0x00000005000b7c02 */ /* 0x002fe20008000f00 */
[----:B------:R-:W-:Y:S02]  /*6060*/  IMAD.U32 R10, RZ, RZ, UR4 ;  /* 0x00000004ff0a7e24 */ /* 0x000fe4000f8e00ff */
[----:B------:R-:W-:Y:S07]  /*6070*/  LEPC R20, `(.L_x_104) ;  /* 0x000000001014794e */ /* 0x000fee0000000000 */
[----:B----45:R-:W-:Y:S05]  /*6080*/  CALL.ABS.NOINC R2 ;  /* 0x0000000002007343 */ /* 0x030fea0003c00000 */
.L_x_104:
[----:B------:R-:W-:Y:S01]  /*6090*/  LOP3.LUT P0, RZ, R86, 0x90, RZ, 0xc0, !PT ;  /* 0x0000009056ff7812 */ /* 0x000fe2000780c0ff */
[----:B------:R-:W-:Y:S11]  /*60a0*/  BSSY.RECONVERGENT B6, `(.L_x_105) ;  /* 0x0000013000067945 */ /* 0x000ff60003800200 */
[----:B------:R-:W-:Y:S01]  /*60b0*/  @!UPT UIADD3 URZ, UPT, UPT, URZ, URZ, URZ ;  /* 0x000000fffffff290 */ /* 0x000fe2000fffe0ff */
[----:B------:R-:W-:Y:S05]  /*60c0*/  @!P0 BRA `(.L_x_106) ;  /* 0x0000000000408947 */ /* 0x000fea0003800000 */
        /* <DEDUP_REMOVED lines=16> */
.L_x_106:
[----:B------:R-:W-:Y:S05]  /*61d0*/  BSYNC.RECONVERGENT B6 ;  /* 0x0000000000067941 */ /* 0x000fea0003800200 */
.L_x_105:
[----:B------:R-:W-:Y:S01]  /*61e0*/  R2UR UR4, R79 ;  /* 0x000000004f0472ca */ /* 0x000fe200000e0000 */
[----:B------:R-:W-:Y:S01]  /*61f0*/  UISETP.NE.U32.AND UP0, UPT, UR60, URZ, UPT ;  /* 0x000000ff3c00728c */ /* 0x000fe2000bf05070 */
[----:B------:R-:W-:Y:S02]  /*6200*/  ISETP.NE.U32.AND P4, PT, R72, RZ, PT ;  /* 0x000000ff4800720c */ /* 0x000fe40003f85070 */
[----:B------:R-:W-:Y:S01]  /*6210*/  ISETP.NE.U32.AND P2, PT, RZ, UR56, PT ;  /* 0x00000038ff007c0c */ /* 0x000fe2000bf45070 */
[----:B------:R-:W-:Y:S01]  /*6220*/  UISETP.NE.AND.EX UP1, UPT, UR61, URZ, UPT, UP0 ;  /* 0x000000ff3d00728c */ /* 0x000fe2000bf25300 */
[----:B------:R-:W-:Y:S01]  /*6230*/  ISETP.NE.AND.EX P4, PT, R73, RZ, PT, P4 ;  /* 0x000000ff4900720c */ /* 0x000fe20003f85340 */
[----:B------:R-:W-:Y:S01]  /*6240*/  UPLOP3.LUT UP0, UPT, UPT, UPT, UPT, 0x40, 0x4 ;  /* 0x000000000004789c */ /* 0x000fe20003f0e870 */
[----:B------:R-:W-:Y:S05]  /*6250*/  ISETP.NE.AND.EX P2, PT, RZ, UR57, PT, P2 ;  /* 0x00000039ff007c0c */ /* 0x000fea000bf45320 */
[----:B------:R-:W-:Y:S06]  /*6260*/  UISETP.NE.AND UP2, UPT, UR4, URZ, UPT ;  /* 0x000000ff0400728c */ /* 0x000fec000bf45270 */
[----:B------:R-:W-:Y:S05]  /*6270*/  PLOP3.LUT P1, PT, PT, PT, UP2, 0x80, 0x8 ;  /* 0x000000000008781c */ /* 0x000fea0003f2f028 */
[----:B------:R-:W-:Y:S06]  /*6280*/  @UP2 UPLOP3.LUT UP0, UPT, UPT, UPT, UP1, 0x80, 0x8 ;  /* 0x000000000008289c */ /* 0x000fec0003f0f010 */
[----:B------:R-:W-:Y:S01]  /*6290*/  PLOP3.LUT P0, PT, PT, PT, UP0, 0x80, 0x8 ;  /* 0x000000000008781c */ /* 0x000fe20003f0f008 */
[----:B------:R-:W-:Y:S01]  /*62a0*/  @!UPT UIADD3 URZ, UPT, UPT, URZ, URZ, URZ ;  /* 0x000000fffffff290 */ /* 0x000fe2000fffe0ff */
[----:B------:R-:W-:Y:S11]  /*62b0*/  BRA.U !UP1, `(.L_x_107) ;  /* 0x00000001093c7547 */ /* 0x000ff6000b800000 */
[----:B------:R-:W-:Y:S01]  /*62c0*/  UISETP.NE.U32.AND UP0, UPT, UR56, URZ, UPT ;  /* 0x000000ff3800728c */ /* 0x000fe2000bf05070 */
[----:B-1----:R-:W-:Y:S01]  /*62d0*/  HFMA2 R0, -RZ, RZ, 0, 5.9604644775390625e-08 ;  /* 0x00000001ff007431 */ /* 0x002fe200000001ff */
[----:B------:R-:W1:Y:S01]  /*62e0*/  LDCU.64 UR8, c[0x0][0x358] ;  /* 0x00006b00ff0877ac */ /* 0x000e620008000a00 */
[----:B------:R-:W-:Y:S01]  /*62f0*/  IMAD.MOV.U32 R76, RZ, RZ, 0x1 ;  /* 0x00000001ff4c7424 */ /* 0x000fe200078e00ff */
[----:B------:R-:W-:Y:S06]  /*6300*/  UISETP.NE.AND.EX UP0, UPT, UR57, URZ, UPT, UP0 ;  /* 0x000000ff3900728c */ /* 0x000fec000bf05300 */
[----:B------:R-:W-:Y:S05]  /*6310*/  PLOP3.LUT P3, PT, PT, PT, UP0, 0x80, 0x8 ;  /* 0x000000000008781c */ /* 0x000fea0003f6f008 */
[----:B------:R-:W2:Y:S01]  /*6320*/  @UP0 LDCU.64 UR4, c[0x0][0x888] ;  /* 0x00011100ff0407ac */ /* 0x000ea20008000a00 */
[----:B------:R-:W-:Y:S07]  /*6330*/  @UP0 UIMAD UR6, UR36, UR60, URZ ;  /* 0x0000003c240602a4 */ /* 0x000fee000f8e02ff */
[----:B------:R-:W-:Y:S01]  /*6340*/  @!P3 PRMT R76, R0, 0x7610, R76 ;  /* 0x00007610004cb816 */ /* 0x000fe2000000004c */
[----:B--2---:R-:W-:Y:S06]  /*6350*/  @UP0 UIMAD.WIDE UR4, UR6, 0x4, UR4 ;  /* 0x00000004060408a5 */ /* 0x004fec000f8e0204 */
[----:B-----5:R-:W-:Y:S01]  /*6360*/  IMAD.U32 R40, RZ, RZ, UR4 ;  /* 0x00000004ff287e24 */ /* 0x020fe2000f8e00ff */
[----:B------:R-:W-:Y:S04]  /*6370*/  MOV R41, UR5 ;  /* 0x0000000500297c02 */ /* 0x000fe80008000f00 */
[----:B------:R-:W2:Y:S01]  /*6380*/  @!UP0 LDCU UR4, c[0x0][0x880] ;  /* 0x00011000ff0487ac */ /* 0x000ea20008000800 */
[----:B-1----:R3:W5:Y:S02]  /*6390*/  @P3 LDG.E R40, desc[UR8][R40.64] ;  /* 0x0000000828283981 */ /* 0x002764000c1e1900 */
[----:B--23--:R-:W-:Y:S02]  /*63a0*/  @!P3 IMAD.U32 R40, RZ, RZ, UR4 ;  /* 0x00000004ff28be24 */ /* 0x00cfe4000f8e00ff */
.L_x_107:
[----:B------:R-:W-:Y:S05]  /*63b0*/  @!P4 BRA `(.L_x_108) ;  /* 0x000000000024c947 */ /* 0x000fea0003800000 */
[----:B------:R-:W-:Y:S01]  /*63c0*/  ISETP.NE.U32.AND P3, PT, R70, RZ, PT ;  /* 0x000000ff4600720c */ /* 0x000fe20003f65070 */
[----:B------:R-:W2:Y:S03]  /*63d0*/  LDCU.64 UR4, c[0x0][0x358] ;  /* 0x00006b00ff0477ac */ /* 0x000ea60008000a00 */
[----:B------:R-:W-:Y:S11]  /*63e0*/  ISETP.NE.AND.EX P3, PT, R71, RZ, PT, P3 ;  /* 0x000000ff4700720c */ /* 0x000ff60003f65330 */
[----:B------:R-:W-:Y:S02]  /*63f0*/  @!UPT UIADD3 URZ, UPT, UPT, URZ, URZ, URZ ;  /* 0x000000fffffff290 */ /* 0x000fe4000fffe0ff */
[----:B------:R-:W3:Y:S01]  /*6400*/  @P3 LDC.64 R2, c[0x0][0x8a8] ;  /* 0x00022a00ff023b82 */ /* 0x000ee20000000a00 */
[----:B-1----:R-:W-:Y:S04]  /*6410*/  @P3 IMAD R0, R72, UR36, RZ ;  /* 0x0000002448003c24 */ /* 0x002fe8000f8e02ff */
[----:B---3--:R-:W-:Y:S05]  /*6420*/  @P3 IMAD.WIDE R2, R0, 0x4, R2 ;  /* 0x0000000400023825 */ /* 0x008fea00078e0202 */
[----:B--2--5:R2:W5:Y:S02]  /*6430*/  @P3 LDG.E R38, desc[UR4][R2.64] ;  /* 0x0000000402263981 */ /* 0x024564000c1e1900 */
[----:B--2---:R-:W3:Y:S02]  /*6440*/  @!P3 LDC R38, c[0x0][0x8a0] ;  /* 0x00022800ff26bb82 */ /* 0x004ee40000000800 */
.L_x_108:
[----:B-----5:R-:W-:Y:S01]  /*6450*/  ISETP.NE.AND P4, PT, R40, RZ, PT ;  /* 0x000000ff2800720c */ /* 0x020fe20003f85270 */
[----:B------:R-:W-:Y:S01]  /*6460*/  BSSY B1, `(.L_x_109) ;  /* 0x0000040000017945 */ /* 0x000fe20003800000 */
[----:B------:R-:W-:Y:S01]  /*6470*/  SEL R2, RZ, 0xffffffff, P2 ;  /* 0xffffffffff027807 */ /* 0x000fe20001000000 */
[----:B------:R-:W-:Y:S01]  /*6480*/  IMAD.MOV.U32 R52, RZ, RZ, 0x1 ;  /* 0x00000001ff347424 */ /* 0x000fe200078e00ff */
[----:B------:R-:W-:Y:S01]  /*6490*/  LOP3.LUT P3, RZ, R76, 0xff, RZ, 0xc0, !PT ;  /* 0x000000ff4cff7812 */ /* 0x000fe2000786c0ff */
[----:B------:R-:W-:Y:S01]  /*64a0*/  IMAD R39, R36, 0x80, R37 ;  /* 0x0000008024277824 */ /* 0x000fe200078e0225 */
[----:B-1----:R-:W-:Y:S02]  /*64b0*/  @P1 SEL R0, RZ, 0xffffffff, P4 ;  /* 0xffffffffff001807 */ /* 0x002fe40002000000 */
[----:B------:R-:W-:Y:S02]  /*64c0*/  CS2R R50, SRZ ;  /* 0x0000000000327805 */ /* 0x000fe4000001ff00 */
[----:B------:R-:W-:Y:S02]  /*64d0*/  LEA R3, R83, UR43, 0x3 ;  /* 0x0000002b53037c11 */ /* 0x000fe4000f8e18ff */
[----:B------:R-:W-:Y:S02]  /*64e0*/  CS2R R48, SRZ ;  /* 0x0000000000307805 */ /* 0x000fe4000001ff00 */
[----:B------:R-:W-:Y:S02]  /*64f0*/  @P0 SEL R0, R2, R0, !P3 ;  /* 0x0000000002000207 */ /* 0x000fe40005800000 */
[----:B------:R-:W-:Y:S02]  /*6500*/  CS2R R46, SRZ ;  /* 0x00000000002e7805 */ /* 0x000fe4000001ff00 */
[----:B------:R-:W-:Y:S02]  /*6510*/  LEA R80, R36, UR43, 0x3 ;  /* 0x0000002b24507c11 */ /* 0x000fe4000f8e18ff */
[----:B------:R-:W-:Y:S02]  /*6520*/  CS2R R44, SRZ ;  /* 0x00000000002c7805 */ /* 0x000fe4000001ff00 */
[----:B------:R-:W-:Y:S02]  /*6530*/  @P1 LOP3.LUT R0, R0, 0x1, RZ, 0xc0, !PT ;  /* 0x0000000100001812 */ /* 0x000fe400078ec0ff */
[----:B------:R-:W-:Y:S02]  /*6540*/  SHF.L.U32 R4, R85, 0x1f, RZ ;  /* 0x0000001f55047819 */ /* 0x000fe400000006ff */
[----:B------:R-:W-:Y:S02]  /*6550*/  ISETP.NE.U32.OR P6, PT, R0, 0x1, !P1 ;  /* 0x000000010000780c */ /* 0x000fe40004fc5470 */
[----:B------:R-:W-:Y:S02]  /*6560*/  PLOP3.LUT P2, PT, PT, PT, UP1, 0x80, 0x8 ;  /* 0x000000000008781c */ /* 0x000fe40003f4f018 */
[----:B------:R-:W-:Y:S09]  /*6570*/  P2R R60, PR, RZ, 0x40 ;  /* 0x00000040ff3c7803 */ /* 0x000ff20000000000 */
[----:B------:R-:W-:Y:S04]  /*6580*/  @P6 SHF.L.U32 R0, R82, 0x1f, RZ ;  /* 0x0000001f52006819 */ /* 0x000fe800000006ff */
[----:B------:R1:W2:Y:S01]  /*6590*/  @P6 SYNCS.PHASECHK.TRANS64.TRYWAIT P1, [R3+URZ+0x50], R0 ;  /* 0x00005000030065a7 */ /* 0x0002a200080211ff */
[----:B------:R4:W3:Y:S01]  /*65a0*/  SYNCS.PHASECHK.TRANS64.TRYWAIT P0, [R80+URZ+0xc0], R4 ;  /* 0x0000c004500075a7 */ /* 0x0008e200080011ff */
[----:B-1----:R-:W-:Y:S04]  /*65b0*/  SEL R0, RZ, 0xffffffff, P4 ;  /* 0xffffffffff007807 */ /* 0x002fe80002000000 */
[----:B------:R-:W-:Y:S04]  /*65c0*/  @P2 SEL R0, R2, R0, !P3 ;  /* 0x0000000002002207 */ /* 0x000fe80005800000 */
[----:B------:R-:W-:Y:S04]  /*65d0*/  LOP3.LUT R0, R0, 0x1, RZ, 0xc0, !PT ;  /* 0x0000000100007812 */ /* 0x000fe800078ec0ff */
[----:B------:R-:W-:Y:S04]  /*65e0*/  ISETP.NE.U32.AND P5, PT, R0, 0x1, PT ;  /* 0x000000010000780c */ /* 0x000fe80003fa5070 */
[----:B------:R-:W-:Y:S02]  /*65f0*/  P2R R53, PR, RZ, 0x20 ;  /* 0x00000020ff357803 */ /* 0x000fe40000000000 */
[----:B--2---:R-:W-:Y:S01]  /*6600*/  @P6 SEL R52, RZ, 0x1, !P1 ;  /* 0x00000001ff346807 */ /* 0x004fe20004800000 */
[----:B---34-:R-:W-:Y:S06]  /*6610*/  @!P6 BRA `(.L_x_110) ;  /* 0x000000000090e947 */ /* 0x018fec0003800000 */
[----:B------:R-:W-:Y:S01]  /*6620*/  @P5 IMAD R5, R83, 0x1000, R74 ;  /* 0x0000100053055824 */ /* 0x000fe200078e024a */
[----:B------:R-:W-:Y:S01]  /*6630*/  LOP3.LUT P6, RZ, R75, 0x80, RZ, 0xc0, !PT ;  /* 0x000000804bff7812 */ /* 0x000fe200078cc0ff */
[----:B------:R-:W-:Y:S01]  /*6640*/  BSSY B0, `(.L_x_111) ;  /* 0x000000f000007945 */ /* 0x000fe20003800000 */
[----:B------:R-:W-:Y:S01]  /*6650*/  ISETP.NE.AND P2, PT, R52, RZ, PT ;  /* 0x000000ff3400720c */ /* 0x000fe20003f45270 */
[----:B------:R-:W-:Y:S01]  /*6660*/  @P5 VIADD R0, R5, UR43 ;  /* 0x0000002b05005c36 */ /* 0x000fe20008000000 */
[----:B------:R-:W-:Y:S02]  /*6670*/  PLOP3.LUT P1, PT, PT, PT, PT, 0x8, 0x80 ;  /* 0x000000000080781c */ /* 0x000fe40003f2e170 */
[----:B------:R-:W-:Y:S02]  /*6680*/  CS2R R46, SRZ ;  /* 0x00000000002e7805 */ /* 0x000fe4000001ff00 */
[----:B------:R-:W-:Y:S01]  /*6690*/  @P5 PLOP3.LUT P1, PT, P6, PT, PT, 0x80, 0x8 ;  /* 0x000000000008581c */ /* 0x000fe2000372f070 */
[C---:B------:R-:W-:Y:S01]  /*66a0*/  @P5 VIADD R2, R0.reuse, 0x10 ;  /* 0x0000001000025836 */ /* 0x040fe20000000000 */
[----:B------:R-:W-:Y:S02]  /*66b0*/  CS2R R44, SRZ ;  /* 0x00000000002c7805 */ /* 0x000fe4000001ff00 */
[----:B------:R-:W-:Y:S02]  /*66c0*/  CS2R R50, SRZ ;  /* 0x0000000000327805 */ /* 0x000fe4000001ff00 */
[----:B------:R-:W-:Y:S07]  /*66d0*/  CS2R R48, SRZ ;  /* 0x0000000000307805 */ /* 0x000fee000001ff00 */
[----:B------:R-:W-:Y:S01]  /*66e0*/  @P1 VIADD R2, R0, 0xfffffff0 ;  /* 0xfffffff000021836 */ /* 0x000fe20000000000 */
[----:B------:R-:W-:Y:S06]  /*66f0*/  @P2 BRA `(.L_x_112) ;  /* 0x00000000000c2947 */ /* 0x000fec0003800000 */
[----:B------:R-:W-:Y:S04]  /*6700*/  SHF.L.U32 R0, R82, 0x1f, RZ ;  /* 0x0000001f52007819 */ /* 0x000fe800000006ff */
[----:B------:R-:W1:Y:S02]  /*6710*/  SYNCS.PHASECHK.TRANS64.TRYWAIT P1, [R3+URZ+0x50], R0 ;  /* 0x00005000030075a7 */ /* 0x000e6400080211ff */
[----:B-1----:R-:W-:Y:S05]  /*6720*/  @!P1 BRA `(.L_x_113) ;  /* 0x0000004000d89947 */ /* 0x002fea0003800000 */
.L_x_112:
[----:B------:R-:W-:Y:S05]  /*6730*/  BSYNC B0 ;  /* 0x0000000000007941 */ /* 0x000fea0003800000 */
.L_x_111:
[----:B------:R-:W-:Y:S01]  /*6740*/  ISETP.NE.AND P1, PT, R53, RZ, PT ;  /* 0x000000ff3500720c */ /* 0x000fe20003f25270 */
[----:B-1----:R-:W-:Y:S02]  /*6750*/  VIADD R3, R3, 0x70 ;  /* 0x0000007003037836 */ /* 0x002fe40000000000 */
[----:B------:R-:W-:Y:S02]  /*6760*/  IMAD.U32 R0, RZ, RZ, UR46 ;  /* 0x0000002eff007e24 */ /* 0x000fe4000f8e00ff */
[----:B------:R-:W-:Y:S03]  /*6770*/  VIADD R83, R83, 0x1 ;  /* 0x0000000153537836 */ /* 0x000fe60000000000 */
[----:B------:R-:W-:Y:S05]  /*6780*/  PRMT R0, R0, 0x654, R3 ;  /* 0x0000065400007816 */ /* 0x000fea0000000003 */
[----:B------:R1:W2:Y:S04]  /*6790*/  @P1 LDS.128 R44, [R5+UR43+0x200] ;  /* 0x0002002b052c1984 */ /* 0x0002a80008000c00 */
[----:B------:R1:W3:Y:S01]  /*67a0*/  @P1 LDS.128 R48, [R2+0x200] ;  /* 0x0002000002301984 */ /* 0x0002e20000000c00 */
[C---:B------:R-:W-:Y:S01]  /*67b0*/  ISETP.NE.AND P1, PT, R83.reuse, 0x4, PT ;  /* 0x000000045300780c */ /* 0x040fe20003f25270 */
[----:B------:R-:W-:Y:S01]  /*67c0*/  @!PT LDS RZ, [RZ] ;  /* 0x00000000fffff984 */ /* 0x000fe20000000800 */
[----:B------:R-:W-:Y:S01]  /*67d0*/  @!PT LDS RZ, [RZ] ;  /* 0x00000000fffff984 */ /* 0x000fe20000000800 */
[----:B------:R-:W-:Y:S01]  /*67e0*/  @!PT LDS RZ, [RZ] ;  /* 0x00000000fffff984 */ /* 0x000fe20000000800 */
[----:B------:R-:W-:Y:S01]  /*67f0*/  @!PT LDS RZ, [RZ] ;  /* 0x00000000fffff984 */ /* 0x000fe20000000800 */
[----:B------:R4:W-:Y:S06]  /*6800*/  MEMBAR.ALL.CTA ;  /* 0x0000000000007992 */ /* 0x0009ec0000008000 */
[----:B----4-:R-:W4:Y:S01]  /*6810*/  FENCE.VIEW.ASYNC.S ;  /* 0x00000000000073c6 */ /* 0x010f220000000000 */
[----:B------:R-:W-:Y:S01]  /*6820*/  SEL R83, R83, RZ, P1 ;  /* 0x000000ff53537207 */ /* 0x000fe20000800000 */
[----:B----4-:R4:W-:Y:S02]  /*6830*/  SYNCS.ARRIVE.TRANS64.RED.A1T0 RZ, [R0+URZ], RZ ;  /* 0x000000ff00ff79a7 */ /* 0x0109e400081004ff */
[----:B----4-:R-:W-:Y:S04]  /*6840*/  SEL R0, RZ, 0x1, P1 ;  /* 0x00000001ff007807 */ /* 0x010fe80000800000 */
[----:B-12---:R-:W-:Y:S02]  /*6850*/  LOP3.LUT R82, R82, R0, RZ, 0x3c, !PT ;  /* 0x0000000052527212 */ /* 0x006fe400078e3cff */
.L_x_110:
[----:B------:R-:W-:Y:S05]  /*6860*/  BSYNC B1 ;  /* 0x0000000000017941 */ /* 0x000fea0003800000 */
.L_x_109:
[----:B------:R-:W-:Y:S04]  /*6870*/  SHF.R.U32.HI R0, RZ, 0x15, R39 ;  /* 0x00000015ff007819 */ /* 0x000fe80000011627 */
[----:B------:R-:W-:Y:S01]  /*6880*/  LOP3.LUT P1, RZ, R0, 0x3, R77, 0x48, !PT ;  /* 0x0000000300ff7812 */ /* 0x000fe2000782484d */
[----:B------:R-:W-:Y:S01]  /*6890*/  @!UPT UIADD3 URZ, UPT, UPT, URZ, URZ, URZ ;  /* 0x000000fffffff290 */ /* 0x000fe2000fffe0ff */
[----:B------:R-:W-:Y:S11]  /*68a0*/  @P0 BRA `(.L_x_114) ;  /* 0x0000000000080947 */ /* 0x000ff60003800000 */
[----:B------:R-:W1:Y:S02]  /*68b0*/  SYNCS.PHASECHK.TRANS64.TRYWAIT P0, [R80+URZ+0xc0], R4 ;  /* 0x0000c004500075a7 */ /* 0x000e6400080011ff */
[----:B-1----:R-:W-:Y:S05]  /*68c0*/  @!P0 BRA `(.L_x_115) ;  /* 0x0000004000848947 */ /* 0x002fea0003800000 */
.L_x_114:
[----:B------:R-:W-:Y:S05]  /*68d0*/  @!P1 BRA `(.L_x_116) ;  /* 0x0000000000409947 */ /* 0x000fea0003800000 */
[----:B------:R-:W2:Y:S01]  /*68e0*/  LDCU.64 UR8, c[0x4][0x78] ;  /* 0x01000f00ff0877ac */ /* 0x000ea20008000a00 */
[----:B------:R-:W-:Y:S01]  /*68f0*/  MOV R3, 0x0 ;  /* 0x0000000000037802 */ /* 0x000fe20000000f00 */
[----:B------:R-:W-:Y:S02]  /*6900*/  HFMA2 R12, -RZ, RZ, 0, 5.9604644775390625e-08 ;  /* 0x00000001ff0c7431 */ /* 0x000fe400000001ff */
[----:B------:R-:W-:Y:S02]  /*6910*/  IMAD.MOV.U32 R8, RZ, RZ, 0x192 ;  /* 0x00000192ff087424 */ /* 0x000fe400078e00ff */
[----:B------:R-:W-:Y:S01]  /*6920*/  IMAD.MOV.U32 R13, RZ, RZ, RZ ;  /* 0x000000ffff0d7224 */ /* 0x000fe200078e00ff */
[----:B------:R-:W4:Y:S01]  /*6930*/  LDCU.64 UR6, c[0x4][0x80] ;  /* 0x01001000ff0677ac */ /* 0x000f220008000a00 */
[----:B------:R-:W3:Y:S01]  /*6940*/  LDC.64 R2, c[0x4][R3] ;  /* 0x0100000003027b82 */ /* 0x000ee20000000a00 */
[----:B------:R-:W5:Y:S01]  /*6950*/  LDCU.64 UR4, c[0x4][0x18] ;  /* 0x01000300ff0477ac */ /* 0x000f620008000a00 */
[----:B--2---:R-:W-:Y:S01]  /*6960*/  MOV R5, UR9 ;  /* 0x0000000900057c02 */ /* 0x004fe20008000f00 */
[----:B-1----:R-:W-:Y:S01]  /*6970*/  IMAD.U32 R4, RZ, RZ, UR8 ;  /* 0x00000008ff047e24 */ /* 0x002fe2000f8e00ff */
[----:B----4-:R-:W-:Y:S01]  /*6980*/  MOV R7, UR7 ;  /* 0x0000000700077c02 */ /* 0x010fe20008000f00 */
[----:B------:R-:W-:Y:S01]  /*6990*/  IMAD.U32 R6, RZ, RZ, UR6 ;  /* 0x00000006ff067e24 */ /* 0x000fe2000f8e00ff */
[----:B-----5:R-:W-:Y:S01]  /*69a0*/  MOV R11, UR5 ;  /* 0x00000005000b7c02 */ /* 0x020fe20008000f00 */
[----:B------:R-:W-:Y:S02]  /*69b0*/  IMAD.U32 R10, RZ, RZ, UR4 ;  /* 0x00000004ff0a7e24 */ /* 0x000fe4000f8e00ff */
[----:B------:R-:W-:Y:S07]  /*69c0*/  LEPC R20, `(.L_x_116) ;  /* 0x000000001014794e */ /* 0x000fee0000000000 */
[----:B---3--:R-:W-:Y:S05]  /*69d0*/  CALL.ABS.NOINC R2 ;  /* 0x0000000002007343 */ /* 0x008fea0003c00000 */
.L_x_116:
[----:B------:R-:W-:Y:S01]  /*69e0*/  IMAD.U32 R42, R45, 0x10000, RZ ;  /* 0x000100002d2a7824 */ /* 0x000fe200078e00ff */
[C---:B------:R-:W-:Y:S01]  /*69f0*/  SHF.L.U32 R2, R44.reuse, 0x10, RZ ;  /* 0x000000102c027819 */ /* 0x040fe200000006ff */
[----:B------:R-:W-:Y:S05]  /*6a00*/  WARPSYNC.ALL ;  /* 0x0000000000007948 */ /* 0x000fea0003800000 */
[----:B------:R-:W-:Y:S01]  /*6a10*/  R2UR UR4, R39 ;  /* 0x00000000270472ca */ /* 0x000fe200000e0000 */
[----:B------:R-:W-:Y:S01]  /*6a20*/  HFMA2 R54, -RZ, RZ, 0, 9.5367431640625e-07 ;  /* 0x00000010ff367431 */ /* 0x000fe200000001ff */
[C---:B------:R-:W-:Y:S01]  /*6a30*/  PRMT R3, R44.reuse, 0x8880, RZ ;  /* 0x000088802c037816 */ /* 0x040fe200000000ff */
[----:B------:R-:W-:Y:S01]  /*6a40*/  BSSY.RECONVERGENT B0, `(.L_x_117) ;  /* 0x00000a2000007945 */ /* 0x000fe20003800200 */
[----:B------:R-:W-:Y:S02]  /*6a50*/  SHF.L.U32 R41, R44, 0x8, RZ ;  /* 0x000000082c297819 */ /* 0x000fe400000006ff */
[----:B------:R-:W-:Y:S02]  /*6a60*/  IADD3 R55, PT, PT, R74, UR43, RZ ;  /* 0x0000002b4a377c10 */ /* 0x000fe4000fffe0ff */
[----:B------:R-:W-:Y:S02]  /*6a70*/  LOP3.LUT P5, RZ, R75, 0x80, RZ, 0xc0, !PT ;  /* 0x000000804bff7812 */ /* 0x000fe400078ac0ff */
[----:B------:R-:W-:Y:S02]  /*6a80*/  ISETP.NE.AND P0, PT, R87, RZ, PT ;  /* 0x000000ff5700720c */ /* 0x000fe40003f05270 */
[----:B------:R-:W-:Y:S01]  /*6a90*/  SEL R54, R54, 0xfffffff0, !P5 ;  /* 0xfffffff036367807 */ /* 0x000fe20006800000 */
[----:B-1----:R-:W1:Y:S01]  /*6aa0*/  LDTM.x32 R4, tmem[UR4] ;  /* 0x00000004000479ee */ /* 0x002e6200082c0000 */
[----:B------:R-:W-:Y:S02]  /*6ab0*/  ISETP.NE.AND P6, PT, R60, RZ, PT ;  /* 0x000000ff3c00720c */ /* 0x000fe40003fc5270 */
[----:B------:R-:W-:Y:S01]  /*6ac0*/  IADD3 R88, PT, PT, R55, R54, RZ ;  /* 0x0000003637587210 */ /* 0x000fe20007ffe0ff */
[C---:B-1----:R-:W-:Y:S01]  /*6ad0*/  IMAD R0, R38.reuse, R4, RZ ;  /* 0x0000000426007224 */ /* 0x042fe200078e02ff */
[----:B------:R-:W-:Y:S01]  /*6ae0*/  SHF.R.S32.HI R4, RZ, 0x18, R2 ;  /* 0x00000018ff047819 */ /* 0x000fe20000011402 */
[C---:B------:R-:W-:Y:S01]  /*6af0*/  IMAD R2, R38.reuse, R5, RZ ;  /* 0x0000000526027224 */ /* 0x040fe200078e02ff */
[----:B------:R-:W-:Y:S01]  /*6b00*/  SHF.R.S32.HI R5, RZ, 0x18, R41 ;  /* 0x00000018ff057819 */ /* 0x000fe20000011429 */
[----:B------:R-:W-:Y:S01]  /*6b10*/  IMAD R0, R3, R40, R0 ;  /* 0x0000002803007224 */ /* 0x000fe200078e0200 */
[----:B------:R-:W-:Y:S01]  /*6b20*/  PRMT R41, R45, 0x8880, RZ ;  /* 0x000088802d297816 */ /* 0x000fe200000000ff */
[----:B------:R-:W-:Y:S02]  /*6b30*/  IMAD R3, R38, R6, RZ ;  /* 0x0000000626037224 */ /* 0x000fe400078e02ff */
[-C--:B------:R-:W-:Y:S01]  /*6b40*/  IMAD R2, R4, R40.reuse, R2 ;  /* 0x0000002804027224 */ /* 0x080fe200078e0202 */
[----:B------:R-:W-:Y:S01]  /*6b50*/  SHF.R.S32.HI R4, RZ, 0x18, R44 ;  /* 0x00000018ff047819 */ /* 0x000fe2000001142c */
[C---:B------:R-:W-:Y:S02]  /*6b60*/  IMAD R7, R38.reuse, R7, RZ ;  /* 0x0000000726077224 */ /* 0x040fe400078e02ff */
[-C--:B------:R-:W-:Y:S02]  /*6b70*/  IMAD R3, R5, R40.reuse, R3 ;  /* 0x0000002805037224 */ /* 0x080fe400078e0203 */
[----:B------:R-:W-:Y:S02]  /*6b80*/  IMAD R5, R38, R9, RZ ;  /* 0x0000000926057224 */ /* 0x000fe400078e02ff */
[----:B------:R-:W-:Y:S02]  /*6b90*/  IMAD R7, R4, R40, R7 ;  /* 0x0000002804077224 */ /* 0x000fe400078e0207 */
[C---:B------:R-:W-:Y:S02]  /*6ba0*/  IMAD R9, R38.reuse, R13, RZ ;  /* 0x0000000d26097224 */ /* 0x040fe400078e02ff */
[C---:B------:R-:W-:Y:S01]  /*6bb0*/  IMAD R4, R38.reuse, R8, RZ ;  /* 0x0000000826047224 */ /* 0x040fe200078e02ff */
[----:B------:R-:W-:Y:S01]  /*6bc0*/  I2IP.S8.S32.SAT R56, R7, R3, RZ ;  /* 0x0000000307387239 */ /* 0x000fe200000014ff */
[C---:B------:R-:W-:Y:S01]  /*6bd0*/  IMAD R13, R38.reuse, R17, RZ ;  /* 0x00000011260d7224 */ /* 0x040fe200078e02ff */
[----:B------:R-:W-:Y:S01]  /*6be0*/  SHF.R.S32.HI R7, RZ, 0x18, R45 ;  /* 0x00000018ff077819 */ /* 0x000fe2000001142d */
[----:B------:R-:W-:Y:S01]  /*6bf0*/  IMAD R8, R38, R12, RZ ;  /* 0x0000000c26087224 */ /* 0x000fe200078e02ff */
[----:B------:R-:W-:Y:S01]  /*6c00*/  I2IP.S8.S32.SAT R56, R2, R0, R56 ;  /* 0x0000000002387239 */ /* 0x000fe20000001438 */
[C---:B------:R-:W-:Y:S01]  /*6c10*/  IMAD R17, R38.reuse, R21, RZ ;  /* 0x0000001526117224 */ /* 0x040fe200078e02ff */
[----:B------:R-:W-:Y:S01]  /*6c20*/  SHF.R.S32.HI R2, RZ, 0x18, R46 ;  /* 0x00000018ff027819 */ /* 0x000fe2000001142e */
[----:B------:R-:W-:Y:S01]  /*6c30*/  IMAD R12, R38, R16, RZ ;  /* 0x00000010260c7224 */ /* 0x000fe200078e02ff */
[----:B------:R-:W-:Y:S01]  /*6c40*/  SHF.L.U32 R0, R46, 0x8, RZ ;  /* 0x000000082e007819 */ /* 0x000fe200000006ff */
[C---:B------:R-:W-:Y:S02]  /*6c50*/  IMAD R21, R38.reuse, R25, RZ ;  /* 0x0000001926157224 */ /* 0x040fe400078e02ff */
[C---:B------:R-:W-:Y:S01]  /*6c60*/  IMAD R16, R38.reuse, R20, RZ ;  /* 0x0000001426107224 */ /* 0x040fe200078e02ff */
[----:B------:R-:W-:Y:S01]  /*6c70*/  SHF.R.S32.HI R0, RZ, 0x18, R0 ;  /* 0x00000018ff007819 */ /* 0x000fe20000011400 */
[C---:B------:R-:W-:Y:S02]  /*6c80*/  IMAD R25, R38.reuse, R29, RZ ;  /* 0x0000001d26197224 */ /* 0x040fe400078e02ff */
[C---:B------:R-:W-:Y:S02]  /*6c90*/  IMAD R20, R38.reuse, R24, RZ ;  /* 0x0000001826147224 */ /* 0x040fe400078e02ff */
[C---:B------:R-:W-:Y:S01]  /*6ca0*/  IMAD R29, R38.reuse, R33, RZ ;  /* 0x00000021261d7224 */ /* 0x040fe200078e02ff */
[----:B------:R-:W-:Y:S01]  /*6cb0*/  SHF.L.U32 R33, R45, 0x8, RZ ;  /* 0x000000082d217819 */ /* 0x000fe200000006ff */
[C---:B------:R-:W-:Y:S02]  /*6cc0*/  IMAD R24, R38.reuse, R28, RZ ;  /* 0x0000001c26187224 */ /* 0x040fe400078e02ff */
[C---:B------:R-:W-:Y:S01]  /*6cd0*/  IMAD R28, R38.reuse, R32, RZ ;  /* 0x00000020261c7224 */ /* 0x040fe200078e02ff */
[----:B------:R-:W-:Y:S01]  /*6ce0*/  SHF.R.S32.HI R32, RZ, 0x18, R42 ;  /* 0x00000018ff207819 */ /* 0x000fe2000001142a */
[----:B------:R-:W-:Y:S01]  /*6cf0*/  IMAD R4, R41, R40, R4 ;  /* 0x0000002829047224 */ /* 0x000fe200078e0204 */
[----:B------:R-:W-:Y:S01]  /*6d00*/  SHF.R.S32.HI R3, RZ, 0x18, R33 ;  /* 0x00000018ff037819 */ /* 0x000fe20000011421 */
[----:B------:R-:W-:Y:S01]  /*6d10*/  IMAD R6, R38, R10, RZ ;  /* 0x0000000a26067224 */ /* 0x000fe200078e02ff */
[----:B------:R-:W-:Y:S01]  /*6d20*/  PRMT R33, R46, 0x8880, RZ ;  /* 0x000088802e217816 */ /* 0x000fe200000000ff */
[-C--:B------:R-:W-:Y:S01]  /*6d30*/  IMAD R5, R32, R40.reuse, R5 ;  /* 0x0000002820057224 */ /* 0x080fe200078e0205 */
[----:B------:R-:W-:Y:S01]  /*6d40*/  SHF.L.U32 R32, R46, 0x10, RZ ;  /* 0x000000102e207819 */ /* 0x000fe200000006ff */
[C---:B------:R-:W-:Y:S02]  /*6d50*/  IMAD R11, R38.reuse, R11, RZ ;  /* 0x0000000b260b7224 */ /* 0x040fe400078e02ff */
[-C--:B------:R-:W-:Y:S02]  /*6d60*/  IMAD R6, R3, R40.reuse, R6 ;  /* 0x0000002803067224 */ /* 0x080fe400078e0206 */
[----:B------:R-:W-:Y:S01]  /*6d70*/  IMAD R11, R7, R40, R11 ;  /* 0x00000028070b7224 */ /* 0x000fe200078e020b */
[----:B------:R-:W-:Y:S01]  /*6d80*/  SHF.R.S32.HI R7, RZ, 0x18, R32 ;  /* 0x00000018ff077819 */ /* 0x000fe20000011420 */
[----:B------:R-:W-:Y:S02]  /*6d90*/  IMAD.MOV.U32 R3, RZ, RZ, R33 ;  /* 0x000000ffff037224 */ /* 0x000fe400078e0021 */
[----:B------:R-:W-:Y:S01]  /*6da0*/  IMAD R10, R38, R14, RZ ;  /* 0x0000000e260a7224 */ /* 0x000fe200078e02ff */
[----:B------:R-:W-:Y:S01]  /*6db0*/  I2IP.S8.S32.SAT R11, R11, R6, RZ ;  /* 0x000000060b0b7239 */ /* 0x000fe200000014ff */
[-C--:B------:R-:W-:Y:S01]  /*6dc0*/  IMAD R8, R3, R40.reuse, R8 ;  /* 0x0000002803087224 */ /* 0x080fe200078e0208 */
[----:B------:R-:W-:Y:S01]  /*6dd0*/  SHF.L.U32 R3, R47, 0x10, RZ ;  /* 0x000000102f037819 */ /* 0x000fe200000006ff */
[-C--:B------:R-:W-:Y:S01]  /*6de0*/  IMAD R9, R7, R40.reuse, R9 ;  /* 0x0000002807097224 */ /* 0x080fe200078e0209 */
[C---:B------:R-:W-:Y:S01]  /*6df0*/  PRMT R7, R47.reuse, 0x8880, RZ ;  /* 0x000088802f077816 */ /* 0x040fe200000000ff */
[----:B------:R-:W-:Y:S01]  /*6e00*/  IMAD R10, R0, R40, R10 ;  /* 0x00000028000a7224 */ /* 0x000fe200078e020a */
[----:B------:R-:W-:Y:S01]  /*6e10*/  SHF.R.S32.HI R3, RZ, 0x18, R3 ;  /* 0x00000018ff037819 */ /* 0x000fe20000011403 */
[----:B------:R-:W-:Y:S01]  /*6e20*/  IMAD R15, R38, R15, RZ ;  /* 0x0000000f260f7224 */ /* 0x000fe200078e02ff */
[----:B------:R-:W-:Y:S01]  /*6e30*/  MOV R0, R7 ;  /* 0x0000000700007202 */ /* 0x000fe20000000f00 */
[----:B------:R-:W-:Y:S01]  /*6e40*/  IMAD.SHL.U32 R6, R47, 0x100, RZ ;  /* 0x000001002f067824 */ /* 0x000fe200078e00ff */
[----:B------:R-:W-:Y:S01]  /*6e50*/  I2IP.S8.S32.SAT R57, R5, R4, R11 ;  /* 0x0000000405397239 */ /* 0x000fe2000000140b */
[-C--:B------:R-:W-:Y:S01]  /*6e60*/  IMAD R15, R2, R40.reuse, R15 ;  /* 0x00000028020f7224 */ /* 0x080fe200078e020f */
[----:B------:R-:W-:Y:S01]  /*6e70*/  SHF.R.S32.HI R2, RZ, 0x18, R47 ;  /* 0x00000018ff027819 */ /* 0x000fe2000001142f */
[----:B------:R-:W-:Y:S01]  /*6e80*/  IMAD R12, R0, R40, R12 ;  /* 0x00000028000c7224 */ /* 0x000fe200078e020c */
[----:B------:R-:W-:Y:S01]  /*6e90*/  SHF.R.S32.HI R6, RZ, 0x18, R6 ;  /* 0x00000018ff067819 */ /* 0x000fe20000011406 */
[----:B------:R-:W-:Y:S01]  /*6ea0*/  IMAD R14, R38, R18, RZ ;  /* 0x00000012260e7224 */ /* 0x000fe200078e02ff */
[----:B---3--:R-:W-:Y:S01]  /*6eb0*/  PRMT R0, R48, 0x8880, RZ ;  /* 0x0000888030007816 */ /* 0x008fe200000000ff */
[-C--:B------:R-:W-:Y:S01]  /*6ec0*/  IMAD R13, R3, R40.reuse, R13 ;  /* 0x00000028030d7224 */ /* 0x080fe200078e020d */
[C---:B------:R-:W-:Y:S01]  /*6ed0*/  SHF.L.U32 R4, R49.reuse, 0x10, RZ ;  /* 0x0000001031047819 */ /* 0x040fe200000006ff */
[----:B------:R-:W-:Y:S01]  /*6ee0*/  IMAD R19, R38, R19, RZ ;  /* 0x0000001326137224 */ /* 0x000fe200078e02ff */
[C---:B------:R-:W-:Y:S01]  /*6ef0*/  PRMT R3, R49.reuse, 0x8880, RZ ;  /* 0x0000888031037816 */ /* 0x040fe200000000ff */
[-C--:B------:R-:W-:Y:S01]  /*6f00*/  IMAD R14, R6, R40.reuse, R14 ;  /* 0x00000028060e7224 */ /* 0x080fe200078e020e */
[----:B------:R-:W-:Y:S01]  /*6f10*/  SHF.L.U32 R5, R49, 0x8, RZ ;  /* 0x0000000831057819 */ /* 0x000fe200000006ff */
[-C--:B------:R-:W-:Y:S01]  /*6f20*/  IMAD R19, R2, R40.reuse, R19 ;  /* 0x0000002802137224 */ /* 0x080fe200078e0213 */
[----:B------:R-:W-:Y:S01]  /*6f30*/  SHF.L.U32 R2, R48, 0x10, RZ ;  /* 0x0000001030027819 */ /* 0x000fe200000006ff */
[----:B------:R-:W-:Y:S01]  /*6f40*/  IMAD R16, R0, R40, R16 ;  /* 0x0000002800107224 */ /* 0x000fe200078e0210 */
[----:B------:R-:W-:Y:S01]  /*6f50*/  SHF.R.S32.HI R4, RZ, 0x18, R4 ;  /* 0x00000018ff047819 */ /* 0x000fe20000011404 */
[----:B------:R-:W-:Y:S01]  /*6f60*/  IMAD.SHL.U32 R0, R48, 0x100, RZ ;  /* 0x0000010030007824 */ /* 0x000fe200078e00ff */
[----:B------:R-:W-:Y:S01]  /*6f70*/  SHF.R.S32.HI R2, RZ, 0x18, R2 ;  /* 0x00000018ff027819 */ /* 0x000fe20000011402 */
[C---:B------:R-:W-:Y:S01]  /*6f80*/  IMAD R18, R38.reuse, R22, RZ ;  /* 0x0000001626127224 */ /* 0x040fe200078e02ff */
[----:B------:R-:W-:Y:S01]  /*6f90*/  I2IP.S8.S32.SAT R10, R15, R10, RZ ;  /* 0x0000000a0f0a7239 */ /* 0x000fe200000014ff */
[----:B------:R-:W-:Y:S01]  /*6fa0*/  IMAD R23, R38, R23, RZ ;  /* 0x0000001726177224 */ /* 0x000fe200078e02ff */
[----:B------:R-:W-:Y:S01]  /*6fb0*/  SHF.R.S32.HI R0, RZ, 0x18, R0 ;  /* 0x00000018ff007819 */ /* 0x000fe20000011400 */
[----:B------:R-:W-:Y:S01]  /*6fc0*/  IMAD R17, R2, R40, R17 ;  /* 0x0000002802117224 */ /* 0x000fe200078e0211 */
[----:B------:R-:W-:Y:S01]  /*6fd0*/  SHF.R.S32.HI R2, RZ, 0x18, R48 ;  /* 0x00000018ff027819 */ /* 0x000fe20000011430 */
[----:B------:R-:W-:Y:S01]  /*6fe0*/  IMAD R22, R38, R26, RZ ;  /* 0x0000001a26167224 */ /* 0x000fe200078e02ff */
[----:B------:R-:W-:Y:S01]  /*6ff0*/  I2IP.S8.S32.SAT R14, R19, R14, RZ ;  /* 0x0000000e130e7239 */ /* 0x000fe200000014ff */
[-C--:B------:R-:W-:Y:S01]  /*7000*/  IMAD R18, R0, R40.reuse, R18 ;  /* 0x0000002800127224 */ /* 0x080fe200078e0212 */
[----:B------:R-:W-:Y:S01]  /*7010*/  SHF.R.S32.HI R0, RZ, 0x18, R5 ;  /* 0x00000018ff007819 */ /* 0x000fe20000011405 */
[-C--:B------:R-:W-:Y:S01]  /*7020*/  IMAD R23, R2, R40.reuse, R23 ;  /* 0x0000002802177224 */ /* 0x080fe200078e0217 */
[----:B------:R-:W-:Y:S01]  /*7030*/  SHF.R.S32.HI R2, RZ, 0x18, R49 ;  /* 0x00000018ff027819 */ /* 0x000fe20000011431 */
[-C--:B------:R-:W-:Y:S01]  /*7040*/  IMAD R20, R3, R40.reuse, R20 ;  /* 0x0000002803147224 */ /* 0x080fe200078e0214 */
[----:B------:R-:W-:Y:S01]  /*7050*/  SHF.L.U32 R3, R50, 0x8, RZ ;  /* 0x0000000832037819 */ /* 0x000fe200000006ff */
[----:B------:R-:W-:Y:S01]  /*7060*/  IMAD R21, R4, R40, R21 ;  /* 0x0000002804157224 */ /* 0x000fe200078e0215 */
[----:B------:R-:W-:Y:S01]  /*7070*/  SHF.R.S32.HI R5, RZ, 0x18, R51 ;  /* 0x00000018ff057819 */ /* 0x000fe20000011433 */
[----:B------:R-:W-:Y:S01]  /*7080*/  IMAD R27, R38, R27, RZ ;  /* 0x0000001b261b7224 */ /* 0x000fe200078e02ff */
[----:B------:R-:W-:Y:S01]  /*7090*/  SHF.R.S32.HI R3, RZ, 0x18, R3 ;  /* 0x00000018ff037819 */ /* 0x000fe20000011403 */
[----:B------:R-:W-:Y:S01]  /*70a0*/  IMAD.U32 R4, R50, 0x10000, RZ ;  /* 0x0001000032047824 */ /* 0x000fe200078e00ff */
[----:B------:R-:W-:Y:S01]  /*70b0*/  I2IP.S8.S32.SAT R18, R23, R18, RZ ;  /* 0x0000001217127239 */ /* 0x000fe200000014ff */
[-C--:B------:R-:W-:Y:S01]  /*70c0*/  IMAD R22, R0, R40.reuse, R22 ;  /* 0x0000002800167224 */ /* 0x080fe200078e0216 */
[----:B------:R-:W-:Y:S01]  /*70d0*/  PRMT R0, R50, 0x8880, RZ ;  /* 0x0000888032007816 */ /* 0x000fe200000000ff */
[----:B------:R-:W-:Y:S01]  /*70e0*/  IMAD R27, R2, R40, R27 ;  /* 0x00000028021b7224 */ /* 0x000fe200078e021b */
[----:B------:R-:W-:Y:S01]  /*70f0*/  SHF.R.S32.HI R2, RZ, 0x18, R4 ;  /* 0x00000018ff027819 */ /* 0x000fe20000011404 */
[----:B------:R-:W-:Y:S01]  /*7100*/  IMAD R26, R38, R30, RZ ;  /* 0x0000001e261a7224 */ /* 0x000fe200078e02ff */
[----:B------:R-:W-:Y:S01]  /*7110*/  I2IP.S8.S32.SAT R58, R9, R8, R10 ;  /* 0x00000008093a7239 */ /* 0x000fe2000000140a */
[-C--:B------:R-:W-:Y:S01]  /*7120*/  IMAD R24, R0, R40.reuse, R24 ;  /* 0x0000002800187224 */ /* 0x080fe200078e0218 */
[----:B------:R-:W-:Y:S01]  /*7130*/  SHF.R.S32.HI R0, RZ, 0x18, R50 ;  /* 0x00000018ff007819 */ /* 0x000fe20000011432 */
[-C--:B------:R-:W-:Y:S01]  /*7140*/  IMAD R25, R2, R40.reuse, R25 ;  /* 0x0000002802197224 */ /* 0x080fe200078e0219 */
[----:B------:R-:W-:Y:S01]  /*7150*/  PRMT R2, R51, 0x8880, RZ ;  /* 0x0000888033027816 */ /* 0x000fe200000000ff */
[----:B------:R-:W-:Y:S01]  /*7160*/  IMAD R26, R3, R40, R26 ;  /* 0x00000028031a7224 */ /* 0x000fe200078e021a */
[----:B------:R-:W-:Y:S01]  /*7170*/  SHF.L.U32 R3, R51, 0x10, RZ ;  /* 0x0000001033037819 */ /* 0x000fe200000006ff */
[----:B------:R-:W-:Y:S01]  /*7180*/  IMAD R31, R38, R31, RZ ;  /* 0x0000001f261f7224 */ /* 0x000fe200078e02ff */
[----:B------:R-:W-:Y:S01]  /*7190*/  I2IP.S8.S32.SAT R59, R13, R12, R14 ;  /* 0x0000000c0d3b7239 */ /* 0x000fe2000000140e */
[----:B------:R-:W-:Y:S01]  /*71a0*/  IMAD.SHL.U32 R4, R51, 0x100, RZ ;  /* 0x0000010033047824 */ /* 0x000fe200078e00ff */
[----:B------:R-:W-:Y:S01]  /*71b0*/  SHF.R.S32.HI R3, RZ, 0x18, R3 ;  /* 0x00000018ff037819 */ /* 0x000fe20000011403 */
[----:B------:R-:W-:Y:S01]  /*71c0*/  IMAD R31, R0, R40, R31 ;  /* 0x00000028001f7224 */ /* 0x000fe200078e021f */
[----:B------:R-:W-:Y:S01]  /*71d0*/  I2IP.S8.S32.SAT R16, R17, R16, R18 ;  /* 0x0000001011107239 */ /* 0x000fe20000001412 */
[----:B------:R1:W-:Y:S01]  /*71e0*/  STS.128 [R74+UR43+0x4200], R56 ;  /* 0x004200384a007988 */ /* 0x0003e20008000c2b */
[----:B------:R-:W-:Y:S01]  /*71f0*/  SHF.R.S32.HI R4, RZ, 0x18, R4 ;  /* 0x00000018ff047819 */ /* 0x000fe20000011404 */
[----:B------:R-:W-:Y:S01]  /*7200*/  IMAD R28, R2, R40, R28 ;  /* 0x00000028021c7224 */ /* 0x000fe200078e021c */
[----:B------:R-:W-:Y:S01]  /*7210*/  I2IP.S8.S32.SAT R22, R27, R22, RZ ;  /* 0x000000161b167239 */ /* 0x000fe200000014ff */
[C---:B------:R-:W-:Y:S01]  /*7220*/  IMAD R30, R38.reuse, R34, RZ ;  /* 0x00000022261e7224 */ /* 0x040fe200078e02ff */
[----:B------:R-:W-:Y:S01]  /*7230*/  I2IP.S8.S32.SAT R18, R31, R26, RZ ;  /* 0x0000001a1f127239 */ /* 0x000fe200000014ff */
[----:B------:R-:W-:Y:S01]  /*7240*/  IMAD R29, R3, R40, R29 ;  /* 0x00000028031d7224 */ /* 0x000fe200078e021d */
[----:B------:R-:W-:Y:S01]  /*7250*/  I2IP.S8.S32.SAT R17, R21, R20, R22 ;  /* 0x0000001415117239 */ /* 0x000fe20000001416 */
[----:B------:R-:W-:Y:S01]  /*7260*/  IMAD R35, R38, R35, RZ ;  /* 0x0000002326237224 */ /* 0x000fe200078e02ff */
[----:B------:R-:W-:Y:S01]  /*7270*/  I2IP.S8.S32.SAT R18, R25, R24, R18 ;  /* 0x0000001819127239 */ /* 0x000fe20000001412 */
[-C--:B------:R-:W-:Y:S01]  /*7280*/  IMAD R30, R4, R40.reuse, R30 ;  /* 0x00000028041e7224 */ /* 0x080fe200078e021e */
[----:B------:R-:W-:Y:S01]  /*7290*/  LEA R0, R83, UR43, 0x3 ;  /* 0x0000002b53007c11 */ /* 0x000fe2000f8e18ff */
[----:B------:R-:W-:Y:S01]  /*72a0*/  IMAD R35, R5, R40, R35 ;  /* 0x0000002805237224 */ /* 0x000fe200078e0223 */
[----:B------:R-:W-:Y:S04]  /*72b0*/  @P6 SHF.L.U32 R2, R82, 0x1f, RZ ;  /* 0x0000001f52026819 */ /* 0x000fe800000006ff */
[----:B------:R-:W-:Y:S04]  /*72c0*/  I2IP.S8.S32.SAT R19, R35, R30, RZ ;  /* 0x0000001e23137239 */ /* 0x000fe800000014ff */
[----:B------:R-:W-:Y:S05]  /*72d0*/  I2IP.S8.S32.SAT R19, R29, R28, R19 ;  /* 0x0000001c1d137239 */ /* 0x000fea0000001413 */
[----:B------:R1:W-:Y:S01]  /*72e0*/  STS.128 [R88+0x4200], R16 ;  /* 0x0042001058007388 */ /* 0x0003e20000000c00 */
[----:B------:R-:W-:Y:S01]  /*72f0*/  @!PT LDS RZ, [RZ] ;  /* 0x00000000fffff984 */ /* 0x000fe20000000800 */
[----:B------:R-:W-:Y:S01]  /*7300*/  @!PT LDS RZ, [RZ] ;  /* 0x00000000fffff984 */ /* 0x000fe20000000800 */
[----:B------:R-:W-:Y:S01]  /*7310*/  @!PT LDS RZ, [RZ] ;  /* 0x00000000fffff984 */ /* 0x000fe20000000800 */
[----:B------:R-:W-:Y:S01]  /*7320*/  @!PT LDS RZ, [RZ] ;  /* 0x00000000fffff984 */ /* 0x000fe20000000800 */
[----:B------:R2:W-:Y:S07]  /*7330*/  MEMBAR.ALL.CTA ;  /* 0x0000000000007992 */ /* 0x0005ee0000008000 */
[----:B--2---:R-:W2:Y:S02]  /*7340*/  FENCE.VIEW.ASYNC.S ;  /* 0x00000000000073c6 */ /* 0x004ea40000000000 */
[----:B--2---:R-:W-:Y:S06]  /*7350*/  BAR.SYNC.DEFER_BLOCKING 0x1, 0x80 ;  /* 0x0042000000007b1d */ /* 0x004fec0000010000 */
[----:B------:R-:W-:Y:S05]  /*7360*/  @P0 BRA `(.L_x_118) ;  /* 0x00000000003c0947 */ /* 0x000fea0003800000 */
[----:B------:R-:W2:Y:S01]  /*7370*/  LDCU.64 UR6, c[0x0][0x348] ;  /* 0x00006900ff0677ac */ /* 0x000ea20008000a00 */
[----:B------:R-:W-:Y:S01]  /*7380*/  UIADD3 UR4, UPT, UPT, UR43, 0x4200, URZ ;  /* 0x000042002b047890 */ /* 0x000fe2000fffe0ff */
[----:B------:R-:W-:Y:S01]  /*7390*/  UMOV UR51, UR36 ;  /* 0x0000002400337c82 */ /* 0x000fe20008000000 */
[----:B------:R-:W-:Y:S02]  /*73a0*/  UIADD3 UR9, UPT, UPT, UR49, 0x80, URZ ;  /* 0x0000008031097890 */ /* 0x000fe4000fffe0ff */
[----:B------:R-:W-:Y:S02]  /*73b0*/  UIADD3 UR8, UPT, UPT, UR43, 0x4a00, URZ ;  /* 0x00004a002b087890 */ /* 0x000fe4000fffe0ff */
[----:B------:R-:W-:Y:S01]  /*73c0*/  MOV R86, UR4 ;  /* 0x0000000400567c02 */ /* 0x000fe20008000f00 */
[----:B------:R-:W-:Y:S01]  /*73d0*/  UMOV UR10, UR50 ;  /* 0x00000032000a7c82 */ /* 0x000fe20008000000 */
[----:B------:R-:W-:Y:S02]  /*73e0*/  UMOV UR11, UR36 ;  /* 0x00000024000b7c82 */ /* 0x000fe40008000000 */
[----:B------:R-:W-:Y:S01]  /*73f0*/  R2UR UR48, R86 ;  /* 0x00000000563072ca */ /* 0x000fe200000e0000 */
[----:B--2---:R-:W-:Y:S04]  /*7400*/  UIADD3 UR4, UP0, UPT, UR6, 0x680, URZ ;  /* 0x0000068006047890 */ /* 0x004fe8000ff1e0ff */
[----:B------:R-:W-:Y:S09]  /*7410*/  UIADD3.X UR5, UPT, UPT, URZ, UR7, URZ, UP0, !UPT ;  /* 0x00000007ff057290 */ /* 0x000ff200087fe4ff */
[----:B------:R2:W-:Y:S01]  /*7420*/  UTMASTG.3D [UR48], [UR4] ;  /* 0x00000030040073b5 */ /* 0x0005e20008010000 */
[----:B------:R2:W-:Y:S01]  /*7430*/  UTMASTG.3D [UR8], [UR4] ;  /* 0x00000008040073b5 */ /* 0x0005e20008010000 */
[----:B------:R0:W-:Y:S01]  /*7440*/  UTMACMDFLUSH ;  /* 0x00000000000079b7 */ /* 0x0001e20000000000 */
[----:B--2---:R-:W-:Y:S04]  /*7450*/  DEPBAR.LE SB0, 0x1 ;  /* 0x000080400000791a */ /* 0x004fe80000000000 */
.L_x_118:
[----:B------:R-:W-:Y:S05]  /*7460*/  BSYNC.RECONVERGENT B0 ;  /* 0x0000000000007941 */ /* 0x000fea0003800200 */
.L_x_117:
[----:B------:R-:W-:Y:S06]  /*7470*/  BAR.SYNC.DEFER_BLOCKING 0x1, 0x80 ;  /* 0x0042000000007b1d */ /* 0x000fec0000010000 */
[----:B------:R-:W2:Y:S01]  /*7480*/  @P6 SYNCS.PHASECHK.TRANS64.TRYWAIT P0, [R0+URZ+0x50], R2 ;  /* 0x00005002000065a7 */ /* 0x000ea200080011ff */
[----:B------:R-:W-:Y:S01]  /*7490*/  BSSY B1, `(.L_x_119) ;  /* 0x000001f000017945 */ /* 0x000fe20003800000 */
[----:B--2---:R-:W-:Y:S03]  /*74a0*/  @P6 SEL R52, RZ, 0x1, !P0 ;  /* 0x00000001ff346807 */ /* 0x004fe60004000000 */
[----:B------:R-:W-:Y:S05]  /*74b0*/  @!P6 BRA `(.L_x_120) ;  /* 0x000000000070e947 */ /* 0x000fea0003800000 */
[----:B------:R-:W-:Y:S01]  /*74c0*/  ISETP.NE.AND P1, PT, R53, RZ, PT ;  /* 0x000000ff3500720c */ /* 0x000fe20003f25270 */
[----:B------:R-:W-:Y:S01]  /*74d0*/  BSSY B0, `(.L_x_121) ;  /* 0x0000008000007945 */ /* 0x000fe20003800000 */
[----:B------:R-:W-:Y:S11]  /*74e0*/  ISETP.NE.AND P0, PT, R52, RZ, PT ;  /* 0x000000ff3400720c */ /* 0x000ff60003f05270 */
[----:B------:R-:W-:Y:S04]  /*74f0*/  @P1 IMAD R4, R83, 0x1000, R55 ;  /* 0x0000100053041824 */ /* 0x000fe800078e0237 */
[----:B------:R-:W-:Y:S01]  /*7500*/  @P1 IMAD.IADD R3, R54, 0x1, R4 ;  /* 0x0000000136031824 */ /* 0x000fe200078e0204 */
[----:B------:R-:W-:Y:S06]  /*7510*/  @P0 BRA `(.L_x_122) ;  /* 0x00000000000c0947 */ /* 0x000fec0003800000 */
[----:B------:R-:W-:Y:S04]  /*7520*/  SHF.L.U32 R2, R82, 0x1f, RZ ;  /* 0x0000001f52027819 */ /* 0x000fe800000006ff */
[----:B------:R-:W2:Y:S02]  /*7530*/  SYNCS.PHASECHK.TRANS64.TRYWAIT P0, [R0+URZ+0x50], R2 ;  /* 0x00005002000075a7 */ /* 0x000ea400080011ff */
[----:B--2---:R-:W-:Y:S05]  /*7540*/  @!P0 BRA `(.L_x_123) ;  /* 0x0000003400788947 */ /* 0x004fea0003800000 */
.L_x_122:
[----:B------:R-:W-:Y:S05]  /*7550*/  BSYNC B0 ;  /* 0x0000000000007941 */ /* 0x000fea0003800000 */
.L_x_121:
[----:B------:R-:W-:Y:S01]  /*7560*/  ISETP.NE.AND P0, PT, R53, RZ, PT ;  /* 0x000000ff3500720c */ /* 0x000fe20003f05270 */
[----:B--2---:R-:W-:Y:S02]  /*7570*/  VIADD R2, R0, 0x70 ;  /* 0x0000007000027836 */ /* 0x004fe40000000000 */
[----:B------:R-:W-:Y:S02]  /*7580*/  IMAD.U32 R0, RZ, RZ, UR46 ;  /* 0x0000002eff007e24 */ /* 0x000fe4000f8e00ff */
[----:B------:R-:W-:Y:S03]  /*7590*/  VIADD R83, R83, 0x1 ;  /* 0x0000000153537836 */ /* 0x000fe60000000000 */
[----:B------:R-:W-:Y:S05]  /*75a0*/  PRMT R0, R0, 0x654, R2 ;  /* 0x0000065400007816 */ /* 0x000fea0000000002 */
[----:B------:R2:W3:Y:S04]  /*75b0*/  @P0 LDS.128 R44, [R4+0x200] ;  /* 0x00020000042c0984 */ /* 0x0004e80000000c00 */
[----:B------:R2:W4:Y:S01]  /*75c0*/  @P0 LDS.128 R48, [R3+0x200] ;  /* 0x0002000003300984 */ /* 0x0005220000000c00 */
[C---:B------:R-:W-:Y:S01]  /*75d0*/  ISETP.NE.AND P0, PT, R83.reuse, 0x4, PT ;  /* 0x000000045300780c */ /* 0x040fe20003f05270 */
[----:B------:R-:W-:Y:S01]  /*75e0*/  @!PT LDS RZ, [RZ] ;  /* 0x00000000fffff984 */ /* 0x000fe20000000800 */
[----:B------:R-:W-:Y:S01]  /*75f0*/  @!PT LDS RZ, [RZ] ;  /* 0x00000000fffff984 */ /* 0x000fe20000000800 */
[----:B------:R-:W-:Y:S01]  /*7600*/  @!PT LDS RZ, [RZ] ;  /* 0x00000000fffff984 */ /* 0x000fe20000000800 */
[----:B------:R-:W-:Y:S01]  /*7610*/  @!PT LDS RZ, [RZ] ;  /* 0x00000000fffff984 */ /* 0x000fe20000000800 */
[----:B------:R5:W-:Y:S06]  /*7620*/  MEMBAR.ALL.CTA ;  /* 0x0000000000007992 */ /* 0x000bec0000008000 */
[----:B-----5:R-:W5:Y:S01]  /*7630*/  FENCE.VIEW.ASYNC.S ;  /* 0x00000000000073c6 */ /* 0x020f620000000000 */
[----:B------:R-:W-:Y:S01]  /*7640*/  SEL R83, R83, RZ, P0 ;  /* 0x000000ff53537207 */ /* 0x000fe20000000000 */
[----:B-----5:R5:W-:Y:S02]  /*7650*/  SYNCS.ARRIVE.TRANS64.RED.A1T0 RZ, [R0+URZ], RZ ;  /* 0x000000ff00ff79a7 */ /* 0x020be400081004ff */
[----:B-----5:R-:W-:Y:S04]  /*7660*/  SEL R0, RZ, 0x1, P0 ;  /* 0x00000001ff007807 */ /* 0x020fe80000000000 */
[----:B--23--:R-:W-:Y:S02]  /*7670*/  LOP3.LUT R82, R82, R0, RZ, 0x3c, !PT ;  /* 0x0000000052527212 */ /* 0x00cfe400078e3cff */
.L_x_120:
[----:B------:R-:W-:Y:S05]  /*7680*/  BSYNC B1 ;  /* 0x0000000000017941 */ /* 0x000fea0003800000 */
.L_x_119:
[----:B------:R-:W-:Y:S05]  /*7690*/  VIADD R0, R39, 0x20 ;  /* 0x0000002027007836 */ /* 0x000fea0000000000 */
[----:B------:R-:W-:Y:S04]  /*76a0*/  SHF.R.U32.HI R0, RZ, 0x15, R0 ;  /* 0x00000015ff007819 */ /* 0x000fe80000011600 */
[----:B------:R-:W-:Y:S11]  /*76b0*/  LOP3.LUT P0, RZ, R0, 0x3, R77, 0x48, !PT ;  /* 0x0000000300ff7812 */ /* 0x000ff6000780484d */
[----:B------:R-:W-:Y:S02]  /*76c0*/  @!UPT UIADD3 URZ, UPT, UPT, URZ, URZ, URZ ;  /* 0x000000fffffff290 */ /* 0x000fe4000fffe0ff */
[----:B------:R-:W-:Y:S05]  /*76d0*/  @!P0 BRA `(.L_x_124) ;  /* 0x0000000000408947 */ /* 0x000fea0003800000 */
[----:B------:R-:W2:Y:S01]  /*76e0*/  LDCU.64 UR8, c[0x4][0x78] ;  /* 0x01000f00ff0877ac */ /* 0x000ea20008000a00 */
[----:B------:R-:W-:Y:S01]  /*76f0*/  MOV R3, 0x0 ;  /* 0x0000000000037802 */ /* 0x000fe20000000f00 */
[----:B------:R-:W-:Y:S02]  /*7700*/  HFMA2 R12, -RZ, RZ, 0, 5.9604644775390625e-08 ;  /* 0x00000001ff0c7431 */ /* 0x000fe400000001ff */
[----:B------:R-:W-:Y:S02]  /*7710*/  IMAD.MOV.U32 R8, RZ, RZ, 0x192 ;  /* 0x00000192ff087424 */ /* 0x000fe400078e00ff */
[----:B------:R-:W-:Y:S01]  /*7720*/  IMAD.MOV.U32 R13, RZ, RZ, RZ ;  /* 0x000000ffff0d7224 */ /* 0x000fe200078e00ff */
[----:B------:R-:W3:Y:S01]  /*7730*/  LDCU.64 UR6, c[0x4][0x80] ;  /* 0x01001000ff0677ac */ /* 0x000ee20008000a00 */
[----:B------:R-:W1:Y:S01]  /*7740*/  LDC.64 R2, c[0x4][R3] ;  /* 0x0100000003027b82 */ /* 0x000e620000000a00 */
[----:B------:R-:W5:Y:S01]  /*7750*/  LDCU.64 UR4, c[0x4][0x18] ;  /* 0x01000300ff0477ac */ /* 0x000f620008000a00 */
[----:B--2---:R-:W-:Y:S01]  /*7760*/  MOV R5, UR9 ;  /* 0x0000000900057c02 */ /* 0x004fe20008000f00 */
[----:B------:R-:W-:Y:S01]  /*7770*/  IMAD.U32 R4, RZ, RZ, UR8 ;  /* 0x00000008ff047e24 */ /* 0x000fe2000f8e00ff */
[----:B---3--:R-:W-:Y:S01]  /*7780*/  MOV R7, UR7 ;  /* 0x0000000700077c02 */ /* 0x008fe20008000f00 */
[----:B------:R-:W-:Y:S01]  /*7790*/  IMAD.U32 R6, RZ, RZ, UR6 ;  /* 0x00000006ff067e24 */ /* 0x000fe2000f8e00ff */
[----:B-----5:R-:W-:Y:S01]  /*77a0*/  MOV R11, UR5 ;  /* 0x00000005000b7c02 */ /* 0x020fe20008000f00 */
[----:B------:R-:W-:Y:S02]  /*77b0*/  IMAD.U32 R10, RZ, RZ, UR4 ;  /* 0x00000004ff0a7e24 */ /* 0x000fe4000f8e00ff */
[----:B------:R-:W-:Y:S07]  /*77c0*/  LEPC R20, `(.L_x_124) ;  /* 0x000000001014794e */ /* 0x000fee0000000000 */
[----:B-1--4-:R-:W-:Y:S05]  /*77d0*/  CALL.ABS.NOINC R2 ;  /* 0x0000000002007343 */ /* 0x012fea0003c00000 */
.L_x_124:
[C---:B------:R-:W-:Y:S01]  /*77e0*/  SHF.L.U32 R2, R44.reuse, 0x10, RZ ;  /* 0x000000102c027819 */ /* 0x040fe200000006ff */
[----:B------:R-:W-:Y:S05]  /*77f0*/  WARPSYNC.ALL ;  /* 0x0000000000007948 */ /* 0x000fea0003800000 */
[----:B------:R-:W-:Y:S01]  /*7800*/  R2UR UR4, R39 ;  /* 0x00000000270472ca */ /* 0x000fe200000e0000 */
[----:B------:R-:W-:Y:S01]  /*7810*/  BSSY.RECONVERGENT B0, `(.L_x_125) ;  /* 0x000009e000007945 */ /* 0x000fe20003800200 */
[C---:B------:R-:W-:Y:S02]  /*7820*/  PRMT R3, R44.reuse, 0x8880, RZ ;  /* 0x000088802c037816 */ /* 0x040fe400000000ff */
[----:B------:R-:W-:Y:S02]  /*7830*/  SHF.L.U32 R41, R44, 0x8, RZ ;  /* 0x000000082c297819 */ /* 0x000fe400000006ff */
[C---:B------:R-:W-:Y:S02]  /*7840*/  SHF.L.U32 R42, R45.reuse, 0x10, RZ ;  /* 0x000000102d2a7819 */ /* 0x040fe400000006ff */
[----:B------:R-:W-:Y:S02]  /*7850*/  SHF.L.U32 R43, R45, 0x8, RZ ;  /* 0x000000082d2b7819 */ /* 0x000fe400000006ff */
[----:B------:R-:W-:Y:S02]  /*7860*/  SHF.R.S32.HI R42, RZ, 0x18, R42 ;  /* 0x00000018ff2a7819 */ /* 0x000fe4000001142a */
[----:B------:R-:W-:Y:S01]  /*7870*/  SHF.R.S32.HI R43, RZ, 0x18, R43 ;  /* 0x00000018ff2b7819 */ /* 0x000fe2000001142b */
[----:B-1----:R-:W1:Y:S01]  /*7880*/  LDTM.x32 R4, tmem[UR4+0x20] ;  /* 0x00002004000479ee */ /* 0x002e6200082c0000 */
[----:B------:R-:W-:Y:S02]  /*7890*/  ISETP.NE.AND P0, PT, R87, RZ, PT ;  /* 0x000000ff5700720c */ /* 0x000fe40003f05270 */
[----:B------:R-:W-:Y:S01]  /*78a0*/  ISETP.NE.AND P6, PT, R60, RZ, PT ;  /* 0x000000ff3c00720c */ /* 0x000fe20003fc5270 */
        /* <DEDUP_REMOVED lines=9> */
[----:B------:R-:W-:Y:S02]  /*7940*/  IMAD R7, R38, R7, RZ ;  /* 0x0000000726077224 */ /* 0x000fe400078e02ff */
[-C--:B------:R-:W-:Y:S02]  /*7950*/  IMAD R3, R5, R40.reuse, R3 ;  /* 0x0000002805037224 */ /* 0x080fe400078e0203 */
[----:B------:R-:W-:Y:S02]  /*7960*/  IMAD R7, R4, R40, R7 ;  /* 0x0000002804077224 */ /* 0x000fe400078e0207 */
[C---:B------:R-:W-:Y:S02]  /*7970*/  IMAD R4, R38.reuse, R8, RZ ;  /* 0x0000000826047224 */ /* 0x040fe400078e02ff */
[C---:B------:R-:W-:Y:S01]  /*7980*/  IMAD R8, R38.reuse, R12, RZ ;  /* 0x0000000c26087224 */ /* 0x040fe200078e02ff */
[----:B------:R-:W-:Y:S01]  /*7990*/  I2IP.S8.S32.SAT R56, R7, R3, RZ ;  /* 0x0000000307387239 */ /* 0x000fe200000014ff */
[----:B------:R-:W-:Y:S01]  /*79a0*/  IMAD R5, R38, R9, RZ ;  /* 0x0000000926057224 */ /* 0x000fe200078e02ff */
[----:B------:R-:W-:Y:S01]  /*79b0*/  PRMT R7, R46, 0x8880, RZ ;  /* 0x000088802e077816 */ /* 0x000fe200000000ff */
[----:B------:R-:W-:Y:S01]  /*79c0*/  IMAD R12, R38, R16, RZ ;  /* 0x00000010260c7224 */ /* 0x000fe200078e02ff */
[----:B------:R-:W-:Y:S01]  /*79d0*/  I2IP.S8.S32.SAT R56, R2, R0, R56 ;  /* 0x0000000002387239 */ /* 0x000fe20000001438 */
[C---:B------:R-:W-:Y:S01]  /*79e0*/  IMAD R9, R38.reuse, R13, RZ ;  /* 0x0000000d26097224 */ /* 0x040fe200078e02ff */
[----:B------:R-:W-:Y:S01]  /*79f0*/  SHF.R.S32.HI R3, RZ, 0x18, R45 ;  /* 0x00000018ff037819 */ /* 0x000fe2000001142d */
[----:B------:R-:W-:Y:S01]  /*7a00*/  IMAD R16, R38, R20, RZ ;  /* 0x0000001426107224 */ /* 0x000fe200078e02ff */
[----:B----4-:R-:W-:Y:S01]  /*7a10*/  SHF.L.U32 R0, R48, 0x10, RZ ;  /* 0x0000001030007819 */ /* 0x010fe200000006ff */
[----:B------:R-:W-:Y:S01]  /*7a20*/  IMAD R13, R38, R17, RZ ;  /* 0x00000011260d7224 */ /* 0x000fe200078e02ff */
[----:B------:R-:W-:Y:S01]  /*7a30*/  SHF.L.U32 R2, R48, 0x8, RZ ;  /* 0x0000000830027819 */ /* 0x000fe200000006ff */
[C---:B------:R-:W-:Y:S01]  /*7a40*/  IMAD R20, R38.reuse, R24, RZ ;  /* 0x0000001826147224 */ /* 0x040fe200078e02ff */
[----:B------:R-:W-:Y:S01]  /*7a50*/  SHF.R.S32.HI R0, RZ, 0x18, R0 ;  /* 0x00000018ff007819 */ /* 0x000fe20000011400 */
[C---:B------:R-:W-:Y:S01]  /*7a60*/  IMAD R17, R38.reuse, R21, RZ ;  /* 0x0000001526117224 */ /* 0x040fe200078e02ff */
[----:B------:R-:W-:Y:S01]  /*7a70*/  SHF.R.S32.HI R2, RZ, 0x18, R2 ;  /* 0x00000018ff027819 */ /* 0x000fe20000011402 */
[C---:B------:R-:W-:Y:S02]  /*7a80*/  IMAD R24, R38.reuse, R28, RZ ;  /* 0x0000001c26187224 */ /* 0x040fe400078e02ff */
[C---:B------:R-:W-:Y:S02]  /*7a90*/  IMAD R6, R38.reuse, R10, RZ ;  /* 0x0000000a26067224 */ /* 0x040fe400078e02ff */
[C---:B------:R-:W-:Y:S02]  /*7aa0*/  IMAD R21, R38.reuse, R25, RZ ;  /* 0x0000001926157224 */ /* 0x040fe400078e02ff */
[----:B------:R-:W-:Y:S01]  /*7ab0*/  IMAD R28, R38, R32, RZ ;  /* 0x00000020261c7224 */ /* 0x000fe200078e02ff */
[----:B------:R-:W-:Y:S01]  /*7ac0*/  SHF.L.U32 R32, R46, 0x10, RZ ;  /* 0x000000102e207819 */ /* 0x000fe200000006ff */
[-C--:B------:R-:W-:Y:S02]  /*7ad0*/  IMAD R4, R41, R40.reuse, R4 ;  /* 0x0000002829047224 */ /* 0x080fe400078e0204 */
[----:B------:R-:W-:Y:S01]  /*7ae0*/  IMAD R25, R38, R29, RZ ;  /* 0x0000001d26197224 */ /* 0x000fe200078e02ff */
[----:B------:R-:W-:Y:S01]  /*7af0*/  SHF.R.S32.HI R32, RZ, 0x18, R32 ;  /* 0x00000018ff207819 */ /* 0x000fe20000011420 */
[----:B------:R-:W-:Y:S02]  /*7b00*/  IMAD R5, R42, R40, R5 ;  /* 0x000000282a057224 */ /* 0x000fe400078e0205 */
[----:B------:R-:W-:Y:S01]  /*7b10*/  IMAD R29, R38, R33, RZ ;  /* 0x00000021261d7224 */ /* 0x000fe200078e02ff */
[----:B------:R-:W-:Y:S01]  /*7b20*/  SHF.L.U32 R33, R46, 0x8, RZ ;  /* 0x000000082e217819 */ /* 0x000fe200000006ff */
[C---:B------:R-:W-:Y:S02]  /*7b30*/  IMAD R11, R38.reuse, R11, RZ ;  /* 0x0000000b260b7224 */ /* 0x040fe400078e02ff */
[C---:B------:R-:W-:Y:S01]  /*7b40*/  IMAD R10, R38.reuse, R14, RZ ;  /* 0x0000000e260a7224 */ /* 0x040fe200078e02ff */
[----:B------:R-:W-:Y:S01]  /*7b50*/  SHF.R.S32.HI R33, RZ, 0x18, R33 ;  /* 0x00000018ff217819 */ /* 0x000fe20000011421 */
[----:B------:R-:W-:Y:S02]  /*7b60*/  IMAD R6, R43, R40, R6 ;  /* 0x000000282b067224 */ /* 0x000fe400078e0206 */
[C---:B------:R-:W-:Y:S02]  /*7b70*/  IMAD R14, R38.reuse, R18, RZ ;  /* 0x00000012260e7224 */ /* 0x040fe400078e02ff */
[C---:B------:R-:W-:Y:S02]  /*7b80*/  IMAD R18, R38.reuse, R22, RZ ;  /* 0x0000001626127224 */ /* 0x040fe400078e02ff */
[----:B------:R-:W-:Y:S01]  /*7b90*/  IMAD R11, R3, R40, R11 ;  /* 0x00000028030b7224 */ /* 0x000fe200078e020b */
[----:B------:R-:W-:Y:S01]  /*7ba0*/  PRMT R3, R47, 0x8880, RZ ;  /* 0x000088802f037816 */ /* 0x000fe200000000ff */
[C---:B------:R-:W-:Y:S02]  /*7bb0*/  IMAD R22, R38.reuse, R26, RZ ;  /* 0x0000001a26167224 */ /* 0x040fe400078e02ff */
[C---:B------:R-:W-:Y:S01]  /*7bc0*/  IMAD R26, R38.reuse, R30, RZ ;  /* 0x0000001e261a7224 */ /* 0x040fe200078e02ff */
[----:B------:R-:W-:Y:S01]  /*7bd0*/  I2IP.S8.S32.SAT R11, R11, R6, RZ ;  /* 0x000000060b0b7239 */ /* 0x000fe200000014ff */
[----:B------:R-:W-:Y:S01]  /*7be0*/  IMAD R8, R7, R40, R8 ;  /* 0x0000002807087224 */ /* 0x000fe200078e0208 */
[----:B------:R-:W-:Y:S01]  /*7bf0*/  SHF.L.U32 R6, R47, 0x10, RZ ;  /* 0x000000102f067819 */ /* 0x000fe200000006ff */
[----:B------:R-:W-:Y:S01]  /*7c00*/  IMAD R30, R38, R34, RZ ;  /* 0x00000022261e7224 */ /* 0x000fe200078e02ff */
[----:B------:R-:W-:Y:S01]  /*7c10*/  SHF.R.S32.HI R34, RZ, 0x18, R46 ;  /* 0x00000018ff227819 */ /* 0x000fe2000001142e */
[----:B------:R-:W-:Y:S01]  /*7c20*/  IMAD R9, R32, R40, R9 ;  /* 0x0000002820097224 */ /* 0x000fe200078e0209 */
[----:B------:R-:W-:Y:S01]  /*7c30*/  SHF.R.S32.HI R6, RZ, 0x18, R6 ;  /* 0x00000018ff067819 */ /* 0x000fe20000011406 */
[----:B------:R-:W-:Y:S01]  /*7c40*/  IMAD R15, R38, R15, RZ ;  /* 0x0000000f260f7224 */ /* 0x000fe200078e02ff */
[----:B------:R-:W-:Y:S01]  /*7c50*/  I2IP.S8.S32.SAT R57, R5, R4, R11 ;  /* 0x0000000405397239 */ /* 0x000fe2000000140b */
[-C--:B------:R-:W-:Y:S01]  /*7c60*/  IMAD R10, R33, R40.reuse, R10 ;  /* 0x00000028210a7224 */ /* 0x080fe200078e020a */
[----:B------:R-:W-:Y:S01]  /*7c70*/  SHF.L.U32 R5, R49, 0x10, RZ ;  /* 0x0000001031057819 */ /* 0x000fe200000006ff */
[----:B------:R-:W-:Y:S01]  /*7c80*/  IMAD.SHL.U32 R7, R47, 0x100, RZ ;  /* 0x000001002f077824 */ /* 0x000fe200078e00ff */
[----:B------:R-:W-:Y:S01]  /*7c90*/  PRMT R4, R49, 0x8880, RZ ;  /* 0x0000888031047816 */ /* 0x000fe200000000ff */
[-C--:B------:R-:W-:Y:S01]  /*7ca0*/  IMAD R15, R34, R40.reuse, R15 ;  /* 0x00000028220f7224 */ /* 0x080fe200078e020f */
[----:B------:R-:W-:Y:S01]  /*7cb0*/  SHF.R.S32.HI R5, RZ, 0x18, R5 ;  /* 0x00000018ff057819 */ /* 0x000fe20000011405 */
[-C--:B------:R-:W-:Y:S01]  /*7cc0*/  IMAD R12, R3, R40.reuse, R12 ;  /* 0x00000028030c7224 */ /* 0x080fe200078e020c */
[----:B------:R-:W-:Y:S01]  /*7cd0*/  SHF.R.S32.HI R7, RZ, 0x18, R7 ;  /* 0x00000018ff077819 */ /* 0x000fe20000011407 */
[----:B------:R-:W-:Y:S01]  /*7ce0*/  IMAD R13, R6, R40, R13 ;  /* 0x00000028060d7224 */ /* 0x000fe200078e020d */
[----:B------:R-:W-:Y:S01]  /*7cf0*/  I2IP.S8.S32.SAT R15, R15, R10, RZ ;  /* 0x0000000a0f0f7239 */ /* 0x000fe200000014ff */
[----:B------:R-:W-:Y:S01]  /*7d00*/  IMAD R19, R38, R19, RZ ;  /* 0x0000001326137224 */ /* 0x000fe200078e02ff */
[----:B------:R-:W-:Y:S01]  /*7d10*/  SHF.R.S32.HI R10, RZ, 0x18, R47 ;  /* 0x00000018ff0a7819 */ /* 0x000fe2000001142f */
[----:B------:R-:W-:Y:S01]  /*7d20*/  IMAD R14, R7, R40, R14 ;  /* 0x00000028070e7224 */ /* 0x000fe200078e020e */
[----:B------:R-:W-:Y:S01]  /*7d30*/  PRMT R3, R48, 0x8880, RZ ;  /* 0x0000888030037816 */ /* 0x000fe200000000ff */
[----:B------:R-:W-:Y:S01]  /*7d40*/  IMAD R23, R38, R23, RZ ;  /* 0x0000001726177224 */ /* 0x000fe200078e02ff */
[----:B------:R-:W-:Y:S01]  /*7d50*/  I2IP.S8.S32.SAT R58, R9, R8, R15 ;  /* 0x00000008093a7239 */ /* 0x000fe2000000140f */
[-C--:B------:R-:W-:Y:S02]  /*7d60*/  IMAD R19, R10, R40.reuse, R19 ;  /* 0x000000280a137224 */ /* 0x080fe400078e0213 */
[-C--:B------:R-:W-:Y:S01]  /*7d70*/  IMAD R16, R3, R40.reuse, R16 ;  /* 0x0000002803107224 */ /* 0x080fe200078e0210 */
[----:B------:R-:W-:Y:S01]  /*7d80*/  SHF.R.S32.HI R3, RZ, 0x18, R48 ;  /* 0x00000018ff037819 */ /* 0x000fe20000011430 */
[----:B------:R-:W-:Y:S01]  /*7d90*/  IMAD R17, R0, R40, R17 ;  /* 0x0000002800117224 */ /* 0x000fe200078e0211 */
[----:B------:R-:W-:Y:S01]  /*7da0*/  I2IP.S8.S32.SAT R14, R19, R14, RZ ;  /* 0x0000000e130e7239 */ /* 0x000fe200000014ff */
[----:B------:R-:W-:Y:S02]  /*7db0*/  IMAD.SHL.U32 R0, R49, 0x100, RZ ;  /* 0x0000010031007824 */ /* 0x000fe400078e00ff */
[-C--:B------:R-:W-:Y:S01]  /*7dc0*/  IMAD R18, R2, R40.reuse, R18 ;  /* 0x0000002802127224 */ /* 0x080fe200078e0212 */
[----:B------:R-:W-:Y:S01]  /*7dd0*/  SHF.R.S32.HI R2, RZ, 0x18, R49 ;  /* 0x00000018ff027819 */ /* 0x000fe20000011431 */
[-C--:B------:R-:W-:Y:S01]  /*7de0*/  IMAD R23, R3, R40.reuse, R23 ;  /* 0x0000002803177224 */ /* 0x080fe200078e0217 */
[----:B------:R-:W-:Y:S01]  /*7df0*/  SHF.R.S32.HI R0, RZ, 0x18, R0 ;  /* 0x00000018ff007819 */ /* 0x000fe20000011400 */
[-C--:B------:R-:W-:Y:S01]  /*7e00*/  IMAD R20, R4, R40.reuse, R20 ;  /* 0x0000002804147224 */ /* 0x080fe200078e0214 */
[C---:B------:R-:W-:Y:S01]  /*7e10*/  SHF.L.U32 R4, R50.reuse, 0x10, RZ ;  /* 0x0000001032047819 */ /* 0x040fe200000006ff */
[-C--:B------:R-:W-:Y:S01]  /*7e20*/  IMAD R21, R5, R40.reuse, R21 ;  /* 0x0000002805157224 */ /* 0x080fe200078e0215 */
[----:B------:R-:W-:Y:S01]  /*7e30*/  PRMT R3, R50, 0x8880, RZ ;  /* 0x0000888032037816 */ /* 0x000fe200000000ff */
[----:B------:R-:W-:Y:S01]  /*7e40*/  IMAD R27, R38, R27, RZ ;  /* 0x0000001b261b7224 */ /* 0x000fe200078e02ff */
[----:B------:R-:W-:Y:S01]  /*7e50*/  SHF.L.U32 R5, R50, 0x8, RZ ;  /* 0x0000000832057819 */ /* 0x000fe200000006ff */
[-C--:B------:R-:W-:Y:S01]  /*7e60*/  IMAD R22, R0, R40.reuse, R22 ;  /* 0x0000002800167224 */ /* 0x080fe200078e0216 */
[----:B------:R-:W-:Y:S01]  /*7e70*/  SHF.R.S32.HI R4, RZ, 0x18, R4 ;  /* 0x00000018ff047819 */ /* 0x000fe20000011404 */
[-C--:B------:R-:W-:Y:S01]  /*7e80*/  IMAD R27, R2, R40.reuse, R27 ;  /* 0x00000028021b7224 */ /* 0x080fe200078e021b */
[----:B------:R-:W-:Y:S01]  /*7e90*/  SHF.R.S32.HI R5, RZ, 0x18, R5 ;  /* 0x00000018ff057819 */ /* 0x000fe20000011405 */
[-C--:B------:R-:W-:Y:S01]  /*7ea0*/  IMAD R24, R3, R40.reuse, R24 ;  /* 0x0000002803187224 */ /* 0x080fe200078e0218 */
[C---:B------:R-:W-:Y:S01]  /*7eb0*/  SHF.L.U32 R3, R51.reuse, 0x10, RZ ;  /* 0x0000001033037819 */ /* 0x040fe200000006ff */
[-C--:B------:R-:W-:Y:S01]  /*7ec0*/  IMAD R25, R4, R40.reuse, R25 ;  /* 0x0000002804197224 */ /* 0x080fe200078e0219 */
[----:B------:R-:W-:Y:S01]  /*7ed0*/  SHF.R.S32.HI R0, RZ, 0x18, R50 ;  /* 0x00000018ff007819 */ /* 0x000fe20000011432 */
[----:B------:R-:W-:Y:S01]  /*7ee0*/  IMAD R31, R38, R31, RZ ;  /* 0x0000001f261f7224 */ /* 0x000fe200078e02ff */
[----:B------:R-:W-:Y:S01]  /*7ef0*/  PRMT R2, R51, 0x8880, RZ ;  /* 0x0000888033027816 */ /* 0x000fe200000000ff */
[-C--:B------:R-:W-:Y:S01]  /*7f00*/  IMAD R26, R5, R40.reuse, R26 ;  /* 0x00000028051a7224 */ /* 0x080fe200078e021a */
[----:B------:R-:W-:Y:S01]  /*7f10*/  SHF.L.U32 R4, R51, 0x8, RZ ;  /* 0x0000000833047819 */ /* 0x000fe200000006ff */
[-C--:B------:R-:W-:Y:S01]  /*7f20*/  IMAD R31, R0, R40.reuse, R31 ;  /* 0x00000028001f7224 */ /* 0x080fe200078e021f */
[----:B------:R-:W-:Y:S01]  /*7f30*/  SHF.R.S32.HI R3, RZ, 0x18, R3 ;  /* 0x00000018ff037819 */ /* 0x000fe20000011403 */
[-C--:B------:R-:W-:Y:S01]  /*7f40*/  IMAD R28, R2, R40.reuse, R28 ;  /* 0x00000028021c7224 */ /* 0x080fe200078e021c */
[----:B------:R-:W-:Y:S01]  /*7f50*/  SHF.R.S32.HI R4, RZ, 0x18, R4 ;  /* 0x00000018ff047819 */ /* 0x000fe20000011404 */
[----:B------:R-:W-:Y:S01]  /*7f60*/  IMAD R35, R38, R35, RZ ;  /* 0x0000002326237224 */ /* 0x000fe200078e02ff */
[----:B------:R-:W-:Y:S01]  /*7f70*/  SHF.R.S32.HI R5, RZ, 0x18, R51 ;  /* 0x00000018ff057819 */ /* 0x000fe20000011433 */
[----:B------:R-:W-:Y:S01]  /*7f80*/  IMAD R29, R3, R40, R29 ;  /* 0x00000028031d7224 */ /* 0x000fe200078e021d */
[----:B------:R-:W-:Y:S01]  /*7f90*/  I2IP.S8.S32.SAT R59, R13, R12, R14 ;  /* 0x0000000c0d3b7239 */ /* 0x000fe2000000140e */
[----:B------:R-:W-:Y:S01]  /*7fa0*/  IMAD R30, R4, R40, R30 ;  /* 0x00000028041e7224 */ /* 0x000fe200078e021e */
[----:B------:R-:W-:Y:S01]  /*7fb0*/  I2IP.S8.S32.SAT R18, R23, R18, RZ ;  /* 0x0000001217127239 */ /* 0x000fe200000014ff */
[----:B------:R-:W-:Y:S01]  /*7fc0*/  IMAD R35, R5, R40, R35 ;  /* 0x0000002805237224 */ /* 0x000fe200078e0223 */
[----:B------:R-:W-:Y:S01]  /*7fd0*/  I2IP.S8.S32.SAT R22, R27, R22, RZ ;  /* 0x000000161b167239 */ /* 0x000fe200000014ff */
[----:B------:R1:W-:Y:S01]  /*7fe0*/  STS.128 [R74+UR43+0x5200], R56 ;  /* 0x005200384a007988 */ /* 0x0003e20008000c2b */
[----:B------:R-:W-:Y:S02]  /*7ff0*/  I2IP.S8.S32.SAT R26, R31, R26, RZ ;  /* 0x0000001a1f1a7239 */ /* 0x000fe400000014ff */
[----:B------:R-:W-:Y:S02]  /*8000*/  I2IP.S8.S32.SAT R19, R35, R30, RZ ;  /* 0x0000001e23137239 */ /* 0x000fe400000014ff */
[----:B------:R-:W-:Y:S02]  /*8010*/  I2IP.S8.S32.SAT R16, R17, R16, R18 ;  /* 0x0000001011107239 */ /* 0x000fe40000001412 */
[----:B------:R-:W-:Y:S02]  /*8020*/  I2IP.S8.S32.SAT R17, R21, R20, R22 ;  /* 0x0000001415117239 */ /* 0x000fe40000001416 */
[----:B------:R-:W-:Y:S02]  /*8030*/  I2IP.S8.S32.SAT R18, R25, R24, R26 ;  /* 0x0000001819127239 */ /* 0x000fe4000000141a */
[----:B------:R-:W-:Y:S02]  /*8040*/  I2IP.S8.S32.SAT R19, R29, R28, R19 ;  /* 0x0000001c1d137239 */ /* 0x000fe40000001413 */
[----:B------:R-:W-:Y:S02]  /*8050*/  LEA R0, R83, UR43, 0x3 ;  /* 0x0000002b53007c11 */ /* 0x000fe4000f8e18ff */
[----:B------:R-:W-:Y:S01]  /*8060*/  @P6 SHF.L.U32 R2, R82, 0x1f, RZ ;  /* 0x0000001f52026819 */ /* 0x000fe200000006ff */
        /* <DEDUP_REMOVED lines=10> */
[----:B------:R-:W-:Y:S02]  /*8110*/  UIADD3 UR13, UPT, UPT, UR49, 0x20, URZ ;  /* 0x00000020310d7890 */ /* 0x000fe4000fffe0ff */
[----:B------:R-:W-:Y:S01]  /*8120*/  UIADD3 UR12, UPT, UPT, UR43, 0x5200, URZ ;  /* 0x000052002b0c7890 */ /* 0x000fe2000fffe0ff */
[----:B------:R-:W-:Y:S01]  /*8130*/  UMOV UR14, UR50 ;  /* 0x00000032000e7c82 */ /* 0x000fe20008000000 */
[----:B------:R-:W-:Y:S01]  /*8140*/  UMOV UR15, UR36 ;  /* 0x00000024000f7c82 */ /* 0x000fe20008000000 */
[----:B------:R-:W-:Y:S02]  /*8150*/  UIADD3 UR9, UPT, UPT, UR49, 0xa0, URZ ;  /* 0x000000a031097890 */ /* 0x000fe4000fffe0ff */
[----:B------:R-:W-:Y:S01]  /*8160*/  UIADD3 UR8, UPT, UPT, UR43, 0x5a00, URZ ;  /* 0x00005a002b087890 */ /* 0x000fe2000fffe0ff */
[----:B------:R-:W-:Y:S01]  /*8170*/  UMOV UR10, UR50 ;  /* 0x00000032000a7c82 */ /* 0x000fe20008000000 */
[----:B------:R-:W-:Y:S01]  /*8180*/  UMOV UR11, UR36 ;  /* 0x00000024000b7c82 */ /* 0x000fe20008000000 */
[----:B--2---:R-:W-:Y:S04]  /*8190*/  UIADD3 UR4, UP0, UPT, UR6, 0x680, URZ ;  /* 0x0000068006047890 */ /* 0x004fe8000ff1e0ff */
[----:B------:R-:W-:Y:S09]  /*81a0*/  UIADD3.X UR5, UPT, UPT, URZ, UR7, URZ, UP0, !UPT ;  /* 0x00000007ff057290 */ /* 0x000ff200087fe4ff */
[----:B------:R2:W-:Y:S01]  /*81b0*/  UTMASTG.3D [UR12], [UR4] ;  /* 0x0000000c040073b5 */ /* 0x0005e20008010000 */
[----:B------:R2:W-:Y:S01]  /*81c0*/  UTMASTG.3D [UR8], [UR4] ;  /* 0x00000008040073b5 */ /* 0x0005e20008010000 */
[----:B------:R0:W-:Y:S01]  /*81d0*/  UTMACMDFLUSH ;  /* 0x00000000000079b7 */ /* 0x0001e20000000000 */
[----:B--2---:R-:W-:Y:S04]  /*81e0*/  DEPBAR.LE SB0, 0x1 ;  /* 0x000080400000791a */ /* 0x004fe80000000000 */
.L_x_126:
[----:B------:R-:W-:Y:S05]  /*81f0*/  BSYNC.RECONVERGENT B0 ;  /* 0x0000000000007941 */ /* 0x000fea0003800200 */
.L_x_125:
        /* <DEDUP_REMOVED lines=14> */
.L_x_130:
[----:B------:R-:W-:Y:S05]  /*82e0*/  BSYNC B0 ;  /* 0x0000000000007941 */ /* 0x000fea0003800000 */
.L_x_129:
[----:B------:R-:W-:Y:S01]  /*82f0*/  ISETP.NE.AND P0, PT, R53, RZ, PT ;  /* 0x000000ff3500720c */ /* 0x000fe20003f05270 */
[----:B------:R-:W-:Y:S11]  /*8300*/  VIADD R83, R83, 0x1 ;  /* 0x0000000153537836 */ /* 0x000ff60000000000 */
[----:B------:R-:W-:Y:S01]  /*8310*/  @!UPT UIADD3 URZ, UPT, UPT, URZ, URZ, URZ ;  /* 0x000000fffffff290 */ /* 0x000fe2000fffe0ff */
[----:B------:R3:W4:Y:S04]  /*8320*/  @P0 LDS.128 R48, [R2+0x200] ;  /* 0x0002000002300984 */ /* 0x0007280000000c00 */
[----:B------:R1:W1:Y:S01]  /*8330*/  @P0 LDS.128 R44, [R3+0x200] ;  /* 0x00020000032c0984 */ /* 0x0002620000000c00 */
        /* <DEDUP_REMOVED lines=8> */
[----:B---3--:R-:W-:Y:S02]  /*83c0*/  VIADD R2, R0, 0x70 ;  /* 0x0000007000027836 */ /* 0x008fe40000000000 */
[----:B--2---:R-:W-:Y:S05]  /*83d0*/  IMAD.U32 R0, RZ, RZ, UR46 ;  /* 0x0000002eff007e24 */ /* 0x004fea000f8e00ff */
[----:B------:R-:W-:Y:S04]  /*83e0*/  PRMT R0, R0, 0x654, R2 ;  /* 0x0000065400007816 */ /* 0x000fe80000000002 */
[----:B-----5:R2:W-:Y:S02]  /*83f0*/  SYNCS.ARRIVE.TRANS64.RED.A1T0 RZ, [R0+URZ], RZ ;  /* 0x000000ff00ff79a7 */ /* 0x0205e400081004ff */
[----:B--2---:R-:W-:Y:S04]  /*8400*/  SEL R0, RZ, 0x1, P0 ;  /* 0x00000001ff007807 */ /* 0x004fe80000000000 */
[----:B-1--4-:R-:W-:Y:S02]  /*8410*/  LOP3.LUT R82, R82, R0, RZ, 0x3c, !PT ;  /* 0x0000000052527212 */ /* 0x012fe400078e3cff */
.L_x_128:
[----:B------:R-:W-:Y:S05]  /*8420*/  BSYNC B1 ;  /* 0x0000000000017941 */ /* 0x000fea0003800000 */
.L_x_127:
        /* <DEDUP_REMOVED lines=21> */
.L_x_132:
        /* <DEDUP_REMOVED lines=35> */
[----:B------:R-:W-:Y:S01]  /*87b0*/  SHF.L.U32 R0, R48, 0x10, RZ ;  /* 0x0000001030007819 */ /* 0x000fe200000006ff */
        /* <DEDUP_REMOVED lines=114> */
[----:B------:R-:W-:Y:S02]  /*8ee0*/  UMOV UR11, UR36 ;  /* 0x00000024000b7c82 */ /* 0x000fe40008000000 */
[----:B------:R-:W-:Y:S01]  /*8ef0*/  MOV R86, UR4 ;  /* 0x0000000400567c02 */ /* 0x000fe20008000f00 */
[----:B------:R-:W-:Y:S02]  /*8f00*/  UIADD3 UR13, UPT, UPT, UR49, 0xc0, URZ ;  /* 0x000000c0310d7890 */ /* 0x000fe4000fffe0ff */
[----:B------:R-:W-:Y:S01]  /*8f10*/  UIADD3 UR12, UPT, UPT, UR43, 0x4a00, URZ ;  /* 0x00004a002b0c7890 */ /* 0x000fe2000fffe0ff */
[----:B------:R-:W-:Y:S01]  /*8f20*/  R2UR UR8, R86 ;  /* 0x00000000560872ca */ /* 0x000fe200000e0000 */
        /* <DEDUP_REMOVED lines=8> */
.L_x_134:
[----:B------:R-:W-:Y:S05]  /*8fb0*/  BSYNC.RECONVERGENT B0 ;  /* 0x0000000000007941 */ /* 0x000fea0003800200 */
.L_x_133:
        /* <DEDUP_REMOVED lines=14> */
.L_x_138:
[----:B------:R-:W-:Y:S05]  /*90a0*/  BSYNC B0 ;  /* 0x0000000000007941 */ /* 0x000fea0003800000 */
.L_x_137:
        /* <DEDUP_REMOVED lines=18> */
.L_x_136:
[----:B------:R-:W-:Y:S05]  /*91d0*/  BSYNC B1 ;  /* 0x0000000000017941 */ /* 0x000fea0003800000 */
.L_x_135:
        /* <DEDUP_REMOVED lines=21> */
.L_x_140:
[----:B------:R-:W-:Y:S01]  /*9330*/  ISETP.NE.AND P0, PT, R87, RZ, PT ;  /* 0x000000ff5700720c */ /* 0x000fe20003f05270 */
[----:B------:R-:W-:Y:S05]  /*9340*/  WARPSYNC.ALL ;  /* 0x0000000000007948 */ /* 0x000fea0003800000 */
[----:B------:R-:W-:Y:S01]  /*9350*/  R2UR UR4, R39 ;  /* 0x00000000270472ca */ /* 0x000fe200000e0000 */
[----:B------:R-:W-:Y:S01]  /*9360*/  IMAD.U32 R64, R46, 0x10000, RZ ;  /* 0x000100002e407824 */ /* 0x000fe200078e00ff */
[----:B------:R-:W-:Y:S01]  /*9370*/  SHF.L.U32 R41, R44, 0x10, RZ ;  /* 0x000000102c297819 */ /* 0x000fe200000006ff */
[----:B----4-:R-:W-:Y:S01]  /*9380*/  IMAD.U32 R63, R48, 0x10000, RZ ;  /* 0x00010000303f7824 */ /* 0x010fe200078e00ff */
[----:B------:R-:W-:Y:S01]  /*9390*/  PRMT R39, R44, 0x8880, RZ ;  /* 0x000088802c277816 */ /* 0x000fe200000000ff */
[----:B------:R-:W-:Y:S01]  /*93a0*/  IMAD.U32 R53, R50, 0x10000, RZ ;  /* 0x0001000032357824 */ /* 0x000fe200078e00ff */
[----:B------:R-:W-:Y:S01]  /*93b0*/  SHF.L.U32 R42, R44, 0x8, RZ ;  /* 0x000000082c2a7819 */ /* 0x000fe200000006ff */
[----:B------:R-:W-:Y:S01]  /*93c0*/  BSSY.RECONVERGENT B0, `(.L_x_141) ;  /* 0x00000a1000007945 */ /* 0x000fe20003800200 */
[----:B------:R-:W-:Y:S02]  /*93d0*/  SHF.R.S32.HI R41, RZ, 0x18, R41 ;  /* 0x00000018ff297819 */ /* 0x000fe40000011429 */
[----:B------:R-:W-:Y:S02]  /*93e0*/  SHF.R.S32.HI R42, RZ, 0x18, R42 ;  /* 0x00000018ff2a7819 */ /* 0x000fe4000001142a */
[----:B------:R-:W-:Y:S01]  /*93f0*/  SHF.R.S32.HI R43, RZ, 0x18, R44 ;  /* 0x00000018ff2b7819 */ /* 0x000fe2000001142c */
[----:B-1----:R-:W1:Y:S01]  /*9400*/  LDTM.x32 R4, tmem[UR4+0x60] ;  /* 0x00006004000479ee */ /* 0x002e6200082c0000 */
[----:B------:R-:W-:Y:S01]  /*9410*/  NOP ;  /* 0x0000000000007918 */ /* 0x000fe20000000000 */
[----:B------:R-:W-:Y:S02]  /*9420*/  IADD3 R80, PT, PT, R80, 0xe0, RZ ;  /* 0x000000e050507810 */ /* 0x000fe40007ffe0ff */
[C---:B------:R-:W-:Y:S02]  /*9430*/  PRMT R69, R45.reuse, 0x8880, RZ ;  /* 0x000088802d457816 */ /* 0x040fe400000000ff */
[----:B------:R-:W-:Y:S02]  /*9440*/  LOP3.LUT R80, R80, 0xfefffff8, RZ, 0xc0, !PT ;  /* 0xfefffff850507812 */ /* 0x000fe400078ec0ff */
[----:B------:R-:W-:Y:S02]  /*9450*/  SHF.L.U32 R68, R45, 0x10, RZ ;  /* 0x000000102d447819 */ /* 0x000fe400000006ff */
[----:B-1----:R1:W-:Y:S01]  /*9460*/  SYNCS.ARRIVE.TRANS64.RED.A1T0 RZ, [R80+URZ], RZ ;  /* 0x000000ff50ff79a7 */ /* 0x0023e200081004ff */
[----:B------:R-:W-:Y:S02]  /*9470*/  SHF.R.S32.HI R44, RZ, 0x18, R45 ;  /* 0x00000018ff2c7819 */ /* 0x000fe4000001142d */
[----:B------:R-:W-:Y:S02]  /*9480*/  PRMT R66, R46, 0x8880, RZ ;  /* 0x000088802e427816 */ /* 0x000fe400000000ff */
[C---:B------:R-:W-:Y:S02]  /*9490*/  PRMT R60, R47.reuse, 0x8880, RZ ;  /* 0x000088802f3c7816 */ /* 0x040fe400000000ff */
[C---:B------:R-:W-:Y:S02]  /*94a0*/  SHF.L.U32 R59, R47.reuse, 0x10, RZ ;  /* 0x000000102f3b7819 */ /* 0x040fe400000006ff */
[----:B------:R-:W-:Y:S02]  /*94b0*/  SHF.L.U32 R58, R47, 0x8, RZ ;  /* 0x000000082f3a7819 */ /* 0x000fe400000006ff */
[C---:B------:R-:W-:Y:S02]  /*94c0*/  PRMT R65, R48.reuse, 0x8880, RZ ;  /* 0x0000888030417816 */ /* 0x040fe400000000ff */
[----:B------:R-:W-:Y:S01]  /*94d0*/  SHF.L.U32 R62, R48, 0x8, RZ ;  /* 0x00000008303e7819 */ /* 0x000fe200000006ff */
[C---:B------:R-:W-:Y:S01]  /*94e0*/  IMAD R0, R38.reuse, R4, RZ ;  /* 0x0000000426007224 */ /* 0x040fe200078e02ff */
[----:B------:R-:W-:Y:S01]  /*94f0*/  SHF.R.S32.HI R4, RZ, 0x18, R68 ;  /* 0x00000018ff047819 */ /* 0x000fe20000011444 */
[C---:B------:R-:W-:Y:S01]  /*9500*/  IMAD R2, R38.reuse, R5, RZ ;  /* 0x0000000526027224 */ /* 0x040fe200078e02ff */
[C---:B------:R-:W-:Y:S01]  /*9510*/  PRMT R57, R49.reuse, 0x8880, RZ ;  /* 0x0000888031397816 */ /* 0x040fe200000000ff */
[C---:B------:R-:W-:Y:S01]  /*9520*/  IMAD R3, R38.reuse, R6, RZ ;  /* 0x0000000626037224 */ /* 0x040fe200078e02ff */
[----:B------:R-:W-:Y:S01]  /*9530*/  SHF.L.U32 R56, R49, 0x10, RZ ;  /* 0x0000001031387819 */ /* 0x000fe200000006ff */
[----:B------:R-:W-:Y:S01]  /*9540*/  IMAD R0, R39, R40, R0 ;  /* 0x0000002827007224 */ /* 0x000fe200078e0200 */
[----:B------:R-:W-:Y:S01]  /*9550*/  MOV R39, R66 ;  /* 0x0000004200277202 */ /* 0x000fe20000000f00 */
[----:B------:R-:W-:Y:S01]  /*9560*/  IMAD R7, R38, R7, RZ ;  /* 0x0000000726077224 */ /* 0x000fe200078e02ff */
[----:B------:R-:W-:Y:S01]  /*9570*/  SHF.L.U32 R55, R49, 0x8, RZ ;  /* 0x0000000831377819 */ /* 0x000fe200000006ff */
[-C--:B------:R-:W-:Y:S01]  /*9580*/  IMAD R2, R41, R40.reuse, R2 ;  /* 0x0000002829027224 */ /* 0x080fe200078e0202 */
[----:B------:R-:W-:Y:S01]  /*9590*/  SHF.R.S32.HI R41, RZ, 0x18, R48 ;  /* 0x00000018ff297819 */ /* 0x000fe20000011430 */
[-C--:B------:R-:W-:Y:S01]  /*95a0*/  IMAD R3, R42, R40.reuse, R3 ;  /* 0x000000282a037224 */ /* 0x080fe200078e0203 */
[----:B------:R-:W-:Y:S01]  /*95b0*/  SHF.L.U32 R48, R51, 0x8, RZ ;  /* 0x0000000833307819 */ /* 0x000fe200000006ff */
[----:B------:R-:W-:Y:S01]  /*95c0*/  IMAD R7, R43, R40, R7 ;  /* 0x000000282b077224 */ /* 0x000fe200078e0207 */
[----:B------:R-:W-:Y:S01]  /*95d0*/  SHF.L.U32 R67, R45, 0x8, RZ ;  /* 0x000000082d437819 */ /* 0x000fe200000006ff */
[C---:B------:R-:W-:Y:S01]  /*95e0*/  IMAD R8, R38.reuse, R8, RZ ;  /* 0x0000000826087224 */ /* 0x040fe200078e02ff */
[----:B------:R-:W-:Y:S01]  /*95f0*/  SHF.R.S32.HI R45, RZ, 0x18, R46 ;  /* 0x00000018ff2d7819 */ /* 0x000fe2000001142e */
[----:B------:R-:W-:Y:S01]  /*9600*/  IMAD R9, R38, R9, RZ ;  /* 0x0000000926097224 */ /* 0x000fe200078e02ff */
[----:B------:R-:W-:Y:S01]  /*9610*/  SHF.L.U32 R61, R46, 0x8, RZ ;  /* 0x000000082e3d7819 */ /* 0x000fe200000006ff */
[C---:B------:R-:W-:Y:S01]  /*9620*/  IMAD R10, R38.reuse, R10, RZ ;  /* 0x0000000a260a7224 */ /* 0x040fe200078e02ff */
[----:B------:R-:W-:Y:S01]  /*9630*/  SHF.R.S32.HI R46, RZ, 0x18, R47 ;  /* 0x00000018ff2e7819 */ /* 0x000fe2000001142f */
[C---:B------:R-:W-:Y:S01]  /*9640*/  IMAD R11, R38.reuse, R11, RZ ;  /* 0x0000000b260b7224 */ /* 0x040fe200078e02ff */
[----:B------:R-:W-:Y:S01]  /*9650*/  SHF.R.S32.HI R42, RZ, 0x18, R49 ;  /* 0x00000018ff2a7819 */ /* 0x000fe20000011431 */
[----:B------:R-:W-:Y:S01]  /*9660*/  IMAD R6, R38, R15, RZ ;  /* 0x0000000f26067224 */ /* 0x000fe200078e02ff */
[----:B------:R-:W-:Y:S01]  /*9670*/  PRMT R54, R50, 0x8880, RZ ;  /* 0x0000888032367816 */ /* 0x000fe200000000ff */
[----:B------:R-:W-:Y:S01]  /*9680*/  IMAD R15, R38, R20, RZ ;  /* 0x00000014260f7224 */ /* 0x000fe200078e02ff */
[----:B------:R-:W-:Y:S01]  /*9690*/  SHF.L.U32 R52, R50, 0x8, RZ ;  /* 0x0000000832347819 */ /* 0x000fe200000006ff */
[C---:B------:R-:W-:Y:S01]  /*96a0*/  IMAD R20, R38.reuse, R25, RZ ;  /* 0x0000001926147224 */ /* 0x040fe200078e02ff */
[----:B------:R-:W-:Y:S01]  /*96b0*/  SHF.R.S32.HI R43, RZ, 0x18, R50 ;  /* 0x00000018ff2b7819 */ /* 0x000fe20000011432 */
[C---:B------:R-:W-:Y:S01]  /*96c0*/  IMAD R25, R38.reuse, R30, RZ ;  /* 0x0000001e26197224 */ /* 0x040fe200078e02ff */
[C---:B------:R-:W-:Y:S01]  /*96d0*/  PRMT R50, R51.reuse, 0x8880, RZ ;  /* 0x0000888033327816 */ /* 0x040fe200000000ff */
[C---:B------:R-:W-:Y:S01]  /*96e0*/  IMAD R30, R38.reuse, R35, RZ ;  /* 0x00000023261e7224 */ /* 0x040fe200078e02ff */
[----:B------:R-:W-:Y:S02]  /*96f0*/  SHF.L.U32 R49, R51, 0x10, RZ ;  /* 0x0000001033317819 */ /* 0x000fe400000006ff */
[----:B------:R-:W-:Y:S02]  /*9700*/  SHF.R.S32.HI R47, RZ, 0x18, R51 ;  /* 0x00000018ff2f7819 */ /* 0x000fe40000011433 */
[----:B------:R-:W-:Y:S01]  /*9710*/  I2IP.S8.S32.SAT R51, R7, R3, RZ ;  /* 0x0000000307337239 */ /* 0x000fe200000014ff */
[----:B------:R-:W-:Y:S01]  /*9720*/  IMAD.MOV.U32 R3, RZ, RZ, R69 ;  /* 0x000000ffff037224 */ /* 0x000fe200078e0045 */
[----:B------:R-:W-:Y:S01]  /*9730*/  SHF.R.S32.HI R5, RZ, 0x18, R67 ;  /* 0x00000018ff057819 */ /* 0x000fe20000011443 */
[----:B------:R-:W-:Y:S01]  /*9740*/  IMAD R7, R38, R16, RZ ;  /* 0x0000001026077224 */ /* 0x000fe200078e02ff */
[----:B------:R-:W-:Y:S01]  /*9750*/  IADD3 R36, PT, PT, R36, 0x1, RZ ;  /* 0x0000000124247810 */ /* 0x000fe20007ffe0ff */
[-C--:B------:R-:W-:Y:S02]  /*9760*/  IMAD R8, R3, R40.reuse, R8 ;  /* 0x0000002803087224 */ /* 0x080fe400078e0208 */
[-C--:B------:R-:W-:Y:S02]  /*9770*/  IMAD R9, R4, R40.reuse, R9 ;  /* 0x0000002804097224 */ /* 0x080fe400078e0209 */
[-C--:B------:R-:W-:Y:S02]  /*9780*/  IMAD R10, R5, R40.reuse, R10 ;  /* 0x00000028050a7224 */ /* 0x080fe400078e020a */
[----:B------:R-:W-:Y:S02]  /*9790*/  IMAD R11, R44, R40, R11 ;  /* 0x000000282c0b7224 */ /* 0x000fe400078e020b */
[C---:B------:R-:W-:Y:S02]  /*97a0*/  IMAD R3, R38.reuse, R12, RZ ;  /* 0x0000000c26037224 */ /* 0x040fe400078e02ff */
[C---:B------:R-:W-:Y:S01]  /*97b0*/  IMAD R12, R38.reuse, R17, RZ ;  /* 0x00000011260c7224 */ /* 0x040fe200078e02ff */
[----:B------:R-:W-:Y:S01]  /*97c0*/  I2IP.S8.S32.SAT R11, R11, R10, RZ ;  /* 0x0000000a0b0b7239 */ /* 0x000fe200000014ff */
[C---:B------:R-:W-:Y:S01]  /*97d0*/  IMAD R17, R38.reuse, R22, RZ ;  /* 0x0000001626117224 */ /* 0x040fe200078e02ff */
[----:B------:R-:W-:Y:S01]  /*97e0*/  SHF.R.S32.HI R10, RZ, 0x18, R64 ;  /* 0x00000018ff0a7819 */ /* 0x000fe20000011440 */
[C---:B------:R-:W-:Y:S02]  /*97f0*/  IMAD R22, R38.reuse, R27, RZ ;  /* 0x0000001b26167224 */ /* 0x040fe400078e02ff */
[----:B------:R-:W-:Y:S01]  /*9800*/  IMAD R27, R38, R32, RZ ;  /* 0x00000020261b7224 */ /* 0x000fe200078e02ff */
[----:B------:R-:W-:Y:S01]  /*9810*/  I2IP.S8.S32.SAT R32, R2, R0, R51 ;  /* 0x0000000002207239 */ /* 0x000fe20000001433 */
[C---:B------:R-:W-:Y:S01]  /*9820*/  IMAD R4, R38.reuse, R13, RZ ;  /* 0x0000000d26047224 */ /* 0x040fe200078e02ff */
[----:B------:R-:W-:Y:S01]  /*9830*/  SHF.R.S32.HI R0, RZ, 0x18, R61 ;  /* 0x00000018ff007819 */ /* 0x000fe2000001143d */
[C---:B------:R-:W-:Y:S01]  /*9840*/  IMAD R5, R38.reuse, R14, RZ ;  /* 0x0000000e26057224 */ /* 0x040fe200078e02ff */
[----:B------:R-:W-:Y:S01]  /*9850*/  MOV R2, R60 ;  /* 0x0000003c00027202 */ /* 0x000fe20000000f00 */
[C---:B------:R-:W-:Y:S02]  /*9860*/  IMAD R13, R38.reuse, R18, RZ ;  /* 0x00000012260d7224 */ /* 0x040fe400078e02ff */
[----:B------:R-:W-:Y:S02]  /*9870*/  IMAD R3, R39, R40, R3 ;  /* 0x0000002827037224 */ /* 0x000fe400078e0203 */
[C---:B------:R-:W-:Y:S02]  /*9880*/  IMAD R18, R38.reuse, R23, RZ ;  /* 0x0000001726127224 */ /* 0x040fe400078e02ff */
[----:B------:R-:W-:Y:S02]  /*9890*/  IMAD R23, R38, R28, RZ ;  /* 0x0000001c26177224 */ /* 0x000fe400078e02ff */
[----:B------:R-:W-:Y:S02]  /*98a0*/  IMAD R4, R10, R40, R4 ;  /* 0x000000280a047224 */ /* 0x000fe400078e0204 */
[----:B------:R-:W-:Y:S01]  /*98b0*/  IMAD R28, R38, R33, RZ ;  /* 0x00000021261c7224 */ /* 0x000fe200078e02ff */
[----:B------:R-:W-:Y:S01]  /*98c0*/  I2IP.S8.S32.SAT R33, R9, R8, R11 ;  /* 0x0000000809217239 */ /* 0x000fe2000000140b */
[-C--:B------:R-:W-:Y:S01]  /*98d0*/  IMAD R5, R0, R40.reuse, R5 ;  /* 0x0000002800057224 */ /* 0x080fe200078e0205 */
[----:B------:R-:W-:Y:S01]  /*98e0*/  SHF.R.S32.HI R8, RZ, 0x18, R59 ;  /* 0x00000018ff087819 */ /* 0x000fe2000001143b */
[-C--:B------:R-:W-:Y:S01]  /*98f0*/  IMAD R6, R45, R40.reuse, R6 ;  /* 0x000000282d067224 */ /* 0x080fe200078e0206 */
[----:B------:R-:W-:Y:S01]  /*9900*/  SHF.R.S32.HI R9, RZ, 0x18, R58 ;  /* 0x00000018ff097819 */ /* 0x000fe2000001143a */
[-C--:B------:R-:W-:Y:S01]  /*9910*/  IMAD R7, R2, R40.reuse, R7 ;  /* 0x0000002802077224 */ /* 0x080fe200078e0207 */
[----:B------:R-:W-:Y:S01]  /*9920*/  MOV R0, R65 ;  /* 0x0000004100007202 */ /* 0x000fe20000000f00 */
[----:B------:R-:W-:Y:S01]  /*9930*/  IMAD R14, R38, R19, RZ ;  /* 0x00000013260e7224 */ /* 0x000fe200078e02ff */
[----:B------:R-:W-:Y:S01]  /*9940*/  I2IP.S8.S32.SAT R5, R6, R5, RZ ;  /* 0x0000000506057239 */ /* 0x000fe200000014ff */
[-C--:B------:R-:W-:Y:S01]  /*9950*/  IMAD R12, R8, R40.reuse, R12 ;  /* 0x00000028080c7224 */ /* 0x080fe200078e020c */
[----:B------:R-:W-:Y:S01]  /*9960*/  SHF.R.S32.HI R2, RZ, 0x18, R63 ;  /* 0x00000018ff027819 */ /* 0x000fe2000001143f */
[-C--:B------:R-:W-:Y:S01]  /*9970*/  IMAD R13, R9, R40.reuse, R13 ;  /* 0x00000028090d7224 */ /* 0x080fe200078e020d */
[----:B------:R-:W-:Y:S01]  /*9980*/  SHF.R.S32.HI R8, RZ, 0x18, R62 ;  /* 0x00000018ff087819 */ /* 0x000fe2000001143e */
[----:B------:R-:W-:Y:S02]  /*9990*/  IMAD R16, R38, R21, RZ ;  /* 0x0000001526107224 */ /* 0x000fe400078e02ff */
[-C--:B------:R-:W-:Y:S02]  /*99a0*/  IMAD R14, R46, R40.reuse, R14 ;  /* 0x000000282e0e7224 */ /* 0x080fe400078e020e */
[-C--:B------:R-:W-:Y:S02]  /*99b0*/  IMAD R15, R0, R40.reuse, R15 ;  /* 0x00000028000f7224 */ /* 0x080fe400078e020f */
[----:B------:R-:W-:Y:S01]  /*99c0*/  IMAD R16, R2, R40, R16 ;  /* 0x0000002802107224 */ /* 0x000fe200078e0210 */
[----:B------:R-:W-:Y:S01]  /*99d0*/  I2IP.S8.S32.SAT R13, R14, R13, RZ ;  /* 0x0000000d0e0d7239 */ /* 0x000fe200000014ff */
[C---:B------:R-:W-:Y:S01]  /*99e0*/  IMAD R19, R38.reuse, R24, RZ ;  /* 0x0000001826137224 */ /* 0x040fe200078e02ff */
[----:B------:R-:W-:Y:S01]  /*99f0*/  SHF.R.S32.HI R2, RZ, 0x18, R56 ;  /* 0x00000018ff027819 */ /* 0x000fe20000011438 */
[----:B------:R-:W-:Y:S01]  /*9a00*/  IMAD R24, R38, R29, RZ ;  /* 0x0000001d26187224 */ /* 0x000fe200078e02ff */
[----:B------:R-:W-:Y:S01]  /*9a10*/  I2IP.S8.S32.SAT R35, R12, R7, R13 ;  /* 0x000000070c237239 */ /* 0x000fe2000000140d */
[----:B------:R-:W-:Y:S02]  /*9a20*/  IMAD R17, R8, R40, R17 ;  /* 0x0000002808117224 */ /* 0x000fe400078e0211 */
[----:B------:R-:W-:Y:S02]  /*9a30*/  IMAD.MOV.U32 R0, RZ, RZ, R57 ;  /* 0x000000ffff007224 */ /* 0x000fe400078e0039 */
[----:B------:R-:W-:Y:S01]  /*9a40*/  IMAD R29, R38, R34, RZ ;  /* 0x00000022261d7224 */ /* 0x000fe200078e02ff */
[----:B------:R-:W-:Y:S01]  /*9a50*/  I2IP.S8.S32.SAT R34, R4, R3, R5 ;  /* 0x0000000304227239 */ /* 0x000fe20000001405 */
[-C--:B------:R-:W-:Y:S01]  /*9a60*/  IMAD R18, R41, R40.reuse, R18 ;  /* 0x0000002829127224 */ /* 0x080fe200078e0212 */
[----:B------:R-:W-:Y:S01]  /*9a70*/  SHF.R.S32.HI R3, RZ, 0x18, R55 ;  /* 0x00000018ff037819 */ /* 0x000fe20000011437 */
[----:B------:R-:W-:Y:S01]  /*9a80*/  IMAD R19, R0, R40, R19 ;  /* 0x0000002800137224 */ /* 0x000fe200078e0213 */
[----:B------:R-:W-:Y:S01]  /*9a90*/  MOV R0, R54 ;  /* 0x0000003600007202 */ /* 0x000fe20000000f00 */
[----:B------:R1:W-:Y:S01]  /*9aa0*/  STS.128 [R74+UR43+0x5200], R32 ;  /* 0x005200204a007988 */ /* 0x0003e20008000c2b */
        /* <DEDUP_REMOVED lines=8> */
[----:B------:R-:W-:Y:S01]  /*9b30*/  I2IP.S8.S32.SAT R16, R16, R15, R17 ;  /* 0x0000000f10107239 */ /* 0x000fe20000001411 */
[-C--:B------:R-:W-:Y:S01]  /*9b40*/  IMAD R23, R0, R40.reuse, R23 ;  /* 0x0000002800177224 */ /* 0x080fe200078e0217 */
[----:B------:R-:W-:Y:S01]  /*9b50*/  SHF.R.S32.HI R0, RZ, 0x18, R52 ;  /* 0x00000018ff007819 */ /* 0x000fe20000011434 */
[----:B------:R-:W-:Y:S01]  /*9b60*/  IMAD R24, R2, R40, R24 ;  /* 0x0000002802187224 */ /* 0x000fe200078e0218 */
[----:B------:R-:W-:Y:S01]  /*9b70*/  MOV R2, R50 ;  /* 0x0000003200027202 */ /* 0x000fe20000000f00 */
[----:B------:R-:W-:Y:S01]  /*9b80*/  IMAD R26, R38, R31, RZ ;  /* 0x0000001f261a7224 */ /* 0x000fe200078e02ff */
[----:B------:R-:W-:Y:S01]  /*9b90*/  I2IP.S8.S32.SAT R17, R22, R21, RZ ;  /* 0x0000001516117239 */ /* 0x000fe200000014ff */
[-C--:B------:R-:W-:Y:S02]  /*9ba0*/  IMAD R25, R0, R40.reuse, R25 ;  /* 0x0000002800197224 */ /* 0x080fe400078e0219 */
[-C--:B------:R-:W-:Y:S01]  /*9bb0*/  IMAD R26, R43, R40.reuse, R26 ;  /* 0x000000282b1a7224 */ /* 0x080fe200078e021a */
[----:B------:R-:W-:Y:S01]  /*9bc0*/  I2IP.S8.S32.SAT R17, R20, R19, R17 ;  /* 0x0000001314117239 */ /* 0x000fe20000001411 */
[-C--:B------:R-:W-:Y:S02]  /*9bd0*/  IMAD R27, R2, R40.reuse, R27 ;  /* 0x00000028021b7224 */ /* 0x080fe400078e021b */
[-C--:B------:R-:W-:Y:S01]  /*9be0*/  IMAD R28, R3, R40.reuse, R28 ;  /* 0x00000028031c7224 */ /* 0x080fe200078e021c */
[----:B------:R-:W-:Y:S01]  /*9bf0*/  I2IP.S8.S32.SAT R18, R26, R25, RZ ;  /* 0x000000191a127239 */ /* 0x000fe200000014ff */
[-C--:B------:R-:W-:Y:S02]  /*9c00*/  IMAD R29, R4, R40.reuse, R29 ;  /* 0x00000028041d7224 */ /* 0x080fe400078e021d */
[----:B------:R-:W-:Y:S01]  /*9c10*/  IMAD R30, R47, R40, R30 ;  /* 0x000000282f1e7224 */ /* 0x000fe200078e021e */
[----:B------:R-:W-:Y:S04]  /*9c20*/  I2IP.S8.S32.SAT R18, R24, R23, R18 ;  /* 0x0000001718127239 */ /* 0x000fe80000001412 */
        /* <DEDUP_REMOVED lines=26> */
.L_x_142:
[----:B------:R-:W-:Y:S05]  /*9dd0*/  BSYNC.RECONVERGENT B0 ;  /* 0x0000000000007941 */ /* 0x000fea0003800200 */
.L_x_141:
[----:B------:R-:W-:Y:S01]  /*9de0*/  R2UR UR4, R78 ;  /* 0x000000004e0472ca */ /* 0x000fe200000e0000 */
[----:B------:R-:W-:Y:S01]  /*9df0*/  BAR.SYNC.DEFER_BLOCKING 0x1, 0x80 ;  /* 0x0042000000007b1d */ /* 0x000fe20000010000 */
[----:B------:R-:W-:Y:S01]  /*9e00*/  ISETP.NE.AND P0, PT, R81, 0x2, PT ;  /* 0x000000025100780c */ /* 0x000fe20003f05270 */
[----:B------:R-:W-:Y:S01]  /*9e10*/  UISETP.NE.AND UP0, UPT, UR44, URZ, UPT ;  /* 0x000000ff2c00728c */ /* 0x000fe2000bf05270 */
[----:B------:R-:W-:Y:S01]  /*9e20*/  ISETP.NE.AND P1, PT, R36, 0x4, PT ;  /* 0x000000042400780c */ /* 0x000fe20003f25270 */
[----:B------:R-:W-:Y:S01]  /*9e30*/  UIADD3 UR30, UPT, UPT, UR37, UR63, URZ ;  /* 0x0000003f251e7290 */ /* 0x000fe2000fffe0ff */
[----:B------:R-:W-:Y:S02]  /*9e40*/  SEL R2, RZ, 0x1, P0 ;  /* 0x00000001ff027807 */ /* 0x000fe40000000000 */
[----:B------:R-:W-:Y:S02]  /*9e50*/  SEL R0, RZ, 0x1, P1 ;  /* 0x00000001ff007807 */ /* 0x000fe40000800000 */
[----:B------:R-:W-:Y:S02]  /*9e60*/  LOP3.LUT R84, R84, R2, RZ, 0x3c, !PT ;  /* 0x0000000254547212 */ /* 0x000fe400078e3cff */
[----:B------:R-:W-:Y:S01]  /*9e70*/  LOP3.LUT R85, R85, R0, RZ, 0x3c, !PT ;  /* 0x0000000055557212 */ /* 0x000fe200078e3cff */
[----:B------:R-:W-:Y:S01]  /*9e80*/  UIADD3 UR20, UPT, UPT, UR38, UR4, URZ ;  /* 0x0000000426147290 */ /* 0x000fe2000fffe0ff */
[----:B------:R-:W-:Y:S02]  /*9e90*/  SEL R81, R81, RZ, P0 ;  /* 0x000000ff51517207 */ /* 0x000fe40000000000 */
[----:B------:R-:W-:Y:S01]  /*9ea0*/  SEL R36, R36, RZ, P1 ;  /* 0x000000ff24247207 */ /* 0x000fe20000800000 */
[----:B------:R-:W-:Y:S01]  /*9eb0*/  UMOV UR36, UR59 ;  /* 0x0000003b00247c82 */ /* 0x000fe20008000000 */
[----:B------:R-:W-:Y:S07]  /*9ec0*/  BRA.U UP0, `(.L_x_143) ;  /* 0xffffffb900887547 */ /* 0x000fee000b83ffff */
[----:B------:R-:W-:Y:S05]  /*9ed0*/  EXIT ;  /* 0x000000000000794d */ /* 0x000fea0003800000 */
.L_x_24:
[----:B--2---:R2:W3:Y:S02]  /*9ee0*/  SYNCS.PHASECHK.TRANS64.TRYWAIT P0, [R0+URZ+0x110], R2 ;  /* 0x00011002000075a7 */ /* 0x0044e400080011ff */
[----:B---3--:R-:W-:Y:S05]  /*9ef0*/  @!P0 NANOSLEEP.SYNCS 0x989680 ;  /* 0x009896800000895d */ /* 0x008fea0003900000 */
[----:B------:R-:W3:Y:S02]  /*9f00*/  @!P0 SYNCS.PHASECHK.TRANS64 P0, [R0+URZ+0x110], R2 ;  /* 0x00011002000085a7 */ /* 0x000ee400080010ff */
[----:B---3--:R-:W-:Y:S05]  /*9f10*/  @!P0 BRA `(.L_x_24) ;  /* 0xfffffffc00f08947 */ /* 0x008fea000383ffff */
[----:B------:R-:W-:Y:S05]  /*9f20*/  BRA `(.L_x_144) ;  /* 0xffffff7800d07947 */ /* 0x000fea000383ffff */
.L_x_27:
[----:B-1----:R-:W-:-:S07]  /*9f30*/  MOV R0, UR33 ;  /* 0x0000002100007c02 */ /* 0x002fce0008000f00 */
.L_x_145:
[----:B-1----:R1:W2:Y:S02]  /*9f40*/  SYNCS.PHASECHK.TRANS64.TRYWAIT P0, [R0+URZ+0x28], R3 ;  /* 0x00002803000075a7 */ /* 0x0022a400080011ff */
[----:B--2---:R-:W-:Y:S05]  /*9f50*/  @!P0 NANOSLEEP.SYNCS 0x989680 ;  /* 0x009896800000895d */ /* 0x004fea0003900000 */
[----:B------:R-:W2:Y:S02]  /*9f60*/  @!P0 SYNCS.PHASECHK.TRANS64 P0, [R0+URZ+0x28], R3 ;  /* 0x00002803000085a7 */ /* 0x000ea400080010ff */
[----:B--2---:R-:W-:Y:S05]  /*9f70*/  @!P0 BRA `(.L_x_145) ;  /* 0xfffffffc00f08947 */ /* 0x004fea000383ffff */
[----:B------:R-:W-:Y:S05]  /*9f80*/  BRA `(.L_x_26) ;  /* 0xffffff7c00287947 */ /* 0x000fea000383ffff */
.L_x_34:
[----:B-1----:R-:W-:-:S07]  /*9f90*/  MOV R0, UR17 ;  /* 0x0000001100007c02 */ /* 0x002fce0008000f00 */
.L_x_146:
[----:B-1----:R1:W2:Y:S02]  /*9fa0*/  SYNCS.PHASECHK.TRANS64.TRYWAIT P0, [R0+URZ+0x28], R3 ;  /* 0x00002803000075a7 */ /* 0x0022a400080011ff */
[----:B--2---:R-:W-:Y:S05]  /*9fb0*/  @!P0 NANOSLEEP.SYNCS 0x989680 ;  /* 0x009896800000895d */ /* 0x004fea0003900000 */
[----:B------:R-:W2:Y:S02]  /*9fc0*/  @!P0 SYNCS.PHASECHK.TRANS64 P0, [R0+URZ+0x28], R3 ;  /* 0x00002803000085a7 */ /* 0x000ea400080010ff */
[----:B--2---:R-:W-:Y:S05]  /*9fd0*/  @!P0 BRA `(.L_x_146) ;  /* 0xfffffffc00f08947 */ /* 0x004fea000383ffff */
[----:B------:R-:W-:Y:S05]  /*9fe0*/  BRA `(.L_x_33) ;  /* 0xffffff7c00e87947 */ /* 0x000fea000383ffff */
.L_x_39:
[----:B-1----:R1:W2:Y:S02]  /*9ff0*/  SYNCS.PHASECHK.TRANS64.TRYWAIT P0, [R3+URZ+0xa0], R0 ;  /* 0x0000a000030075a7 */ /* 0x0022a400080011ff */
[----:B--2---:R-:W-:Y:S05]  /*a000*/  @!P0 NANOSLEEP.SYNCS 0x989680 ;  /* 0x009896800000895d */ /* 0x004fea0003900000 */
[----:B------:R-:W2:Y:S02]  /*a010*/  @!P0 SYNCS.PHASECHK.TRANS64 P0, [R3+URZ+0xa0], R0 ;  /* 0x0000a000030085a7 */ /* 0x000ea400080010ff */
[----:B--2---:R-:W-:Y:S05]  /*a020*/  @!P0 BRA `(.L_x_39) ;  /* 0xfffffffc00f08947 */ /* 0x004fea000383ffff */
[----:B------:R-:W-:Y:S05]  /*a030*/  BRA `(.L_x_147) ;  /* 0xffffff8000907947 */ /* 0x000fea000383ffff */
.L_x_43:
[----:B------:R-:W-:-:S07]  /*a040*/  MOV R0, UR4 ;  /* 0x0000000400007c02 */ /* 0x000fce0008000f00 */
.L_x_148:
[----:B-1----:R1:W2:Y:S02]  /*a050*/  SYNCS.PHASECHK.TRANS64.TRYWAIT P0, [R0+URZ], R2 ;  /* 0x00000002000075a7 */ /* 0x0022a400080011ff */
[----:B--2---:R-:W-:Y:S05]  /*a060*/  @!P0 NANOSLEEP.SYNCS 0x989680 ;  /* 0x009896800000895d */ /* 0x004fea0003900000 */
[----:B------:R-:W2:Y:S02]  /*a070*/  @!P0 SYNCS.PHASECHK.TRANS64 P0, [R0+URZ], R2 ;  /* 0x00000002000085a7 */ /* 0x000ea400080010ff */
[----:B--2---:R-:W-:Y:S05]  /*a080*/  @!P0 BRA `(.L_x_148) ;  /* 0xfffffffc00f08947 */ /* 0x004fea000383ffff */
[----:B------:R-:W-:Y:S05]  /*a090*/  BRA `(.L_x_149) ;  /* 0xffffff8800387947 */ /* 0x000fea000383ffff */
.L_x_44:
[----:B------:R-:W-:-:S07]  /*a0a0*/  MOV R0, UR5 ;  /* 0x0000000500007c02 */ /* 0x000fce0008000f00 */
.L_x_150:
[----:B-1----:R1:W2:Y:S02]  /*a0b0*/  SYNCS.PHASECHK.TRANS64.TRYWAIT P0, [R0+URZ], R3 ;  /* 0x00000003000075a7 */ /* 0x0022a400080011ff */
[----:B--2---:R-:W-:Y:S05]  /*a0c0*/  @!P0 NANOSLEEP.SYNCS 0x989680 ;  /* 0x009896800000895d */ /* 0x004fea0003900000 */
[----:B------:R-:W2:Y:S02]  /*a0d0*/  @!P0 SYNCS.PHASECHK.TRANS64 P0, [R0+URZ], R3 ;  /* 0x00000003000085a7 */ /* 0x000ea400080010ff */
[----:B--2---:R-:W-:Y:S05]  /*a0e0*/  @!P0 BRA `(.L_x_150) ;  /* 0xfffffffc00f08947 */ /* 0x004fea000383ffff */
[----:B------:R-:W-:Y:S05]  /*a0f0*/  BRA `(.L_x_151) ;  /* 0xffffff8800447947 */ /* 0x000fea000383ffff */
.L_x_45:
[----:B------:R-:W-:-:S07]  /*a100*/  MOV R0, UR5 ;  /* 0x0000000500007c02 */ /* 0x000fce0008000f00 */
.L_x_152:
[----:B-1----:R1:W2:Y:S02]  /*a110*/  SYNCS.PHASECHK.TRANS64.TRYWAIT P0, [R0+URZ], R3 ;  /* 0x00000003000075a7 */ /* 0x0022a400080011ff */
[----:B--2---:R-:W-:Y:S05]  /*a120*/  @!P0 NANOSLEEP.SYNCS 0x989680 ;  /* 0x009896800000895d */ /* 0x004fea0003900000 */
[----:B------:R-:W2:Y:S02]  /*a130*/  @!P0 SYNCS.PHASECHK.TRANS64 P0, [R0+URZ], R3 ;  /* 0x00000003000085a7 */ /* 0x000ea400080010ff */
[----:B--2---:R-:W-:Y:S05]  /*a140*/  @!P0 BRA `(.L_x_152) ;  /* 0xfffffffc00f08947 */ /* 0x004fea000383ffff */
[----:B------:R-:W-:Y:S05]  /*a150*/  BRA `(.L_x_153) ;  /* 0xffffff8800507947 */ /* 0x000fea000383ffff */
.L_x_46:
[----:B------:R-:W-:-:S07]  /*a160*/  MOV R0, UR5 ;  /* 0x0000000500007c02 */ /* 0x000fce0008000f00 */
.L_x_154:
[----:B-1----:R1:W2:Y:S02]  /*a170*/  SYNCS.PHASECHK.TRANS64.TRYWAIT P0, [R0+URZ], R3 ;  /* 0x00000003000075a7 */ /* 0x0022a400080011ff */
[----:B--2---:R-:W-:Y:S05]  /*a180*/  @!P0 NANOSLEEP.SYNCS 0x989680 ;  /* 0x009896800000895d */ /* 0x004fea0003900000 */
[----:B------:R-:W2:Y:S02]  /*a190*/  @!P0 SYNCS.PHASECHK.TRANS64 P0, [R0+URZ], R3 ;  /* 0x00000003000085a7 */ /* 0x000ea400080010ff */
[----:B--2---:R-:W-:Y:S05]  /*a1a0*/  @!P0 BRA `(.L_x_154) ;  /* 0xfffffffc00f08947 */ /* 0x004fea000383ffff */
[----:B------:R-:W-:Y:S05]  /*a1b0*/  BRA `(.L_x_155) ;  /* 0xffffff88005c7947 */ /* 0x000fea000383ffff */
.L_x_49:
[----:B-1----:R1:W2:Y:S02]  /*a1c0*/  SYNCS.PHASECHK.TRANS64.TRYWAIT P0, [R2+URZ+0x100], R4 ;  /* 0x00010004020075a7 */ /* 0x0022a400080011ff */
[----:B--2---:R-:W-:Y:S05]  /*a1d0*/  @!P0 NANOSLEEP.SYNCS 0x989680 ;  /* 0x009896800000895d */ /* 0x004fea0003900000 */
[----:B------:R-:W2:Y:S02]  /*a1e0*/  @!P0 SYNCS.PHASECHK.TRANS64 P0, [R2+URZ+0x100], R4 ;  /* 0x00010004020085a7 */ /* 0x000ea400080010ff */
[----:B--2---:R-:W-:Y:S05]  /*a1f0*/  @!P0 BRA `(.L_x_49) ;  /* 0xfffffffc00f08947 */ /* 0x004fea000383ffff */
[----:B------:R-:W-:Y:S05]  /*a200*/  BRA `(.L_x_156) ;  /* 0xffffff8800b87947 */ /* 0x000fea000383ffff */
.L_x_50:
[----:B------:R-:W-:-:S07]  /*a210*/  MOV R2, UR4 ;  /* 0x0000000400027c02 */ /* 0x000fce0008000f00 */
.L_x_157:
[----:B-1----:R1:W2:Y:S02]  /*a220*/  SYNCS.PHASECHK.TRANS64.TRYWAIT P0, [R2+URZ+0xb0], R5 ;  /* 0x0000b005020075a7 */ /* 0x0022a400080011ff */
[----:B--2---:R-:W-:Y:S05]  /*a230*/  @!P0 NANOSLEEP.SYNCS 0x989680 ;  /* 0x009896800000895d */ /* 0x004fea0003900000 */
[----:B------:R-:W2:Y:S02]  /*a240*/  @!P0 SYNCS.PHASECHK.TRANS64 P0, [R2+URZ+0xb0], R5 ;  /* 0x0000b005020085a7 */ /* 0x000ea400080010ff */
[----:B--2---:R-:W-:Y:S05]  /*a250*/  @!P0 BRA `(.L_x_157) ;  /* 0xfffffffc00f08947 */ /* 0x004fea000383ffff */
[----:B------:R-:W-:Y:S05]  /*a260*/  BRA `(.L_x_158) ;  /* 0xffffff8800c87947 */ /* 0x000fea000383ffff */
.L_x_51:
[----:B-1----:R1:W2:Y:S02]  /*a270*/  SYNCS.PHASECHK.TRANS64.TRYWAIT P1, [R2+URZ+0xa0], R4 ;  /* 0x0000a004020075a7 */ /* 0x0022a400080211ff */
[----:B--2---:R-:W-:Y:S05]  /*a280*/  @!P1 NANOSLEEP.SYNCS 0x989680 ;  /* 0x009896800000995d */ /* 0x004fea0003900000 */
[----:B------:R-:W2:Y:S02]  /*a290*/  @!P1 SYNCS.PHASECHK.TRANS64 P1, [R2+URZ+0xa0], R4 ;  /* 0x0000a004020095a7 */ /* 0x000ea400080210ff */
[----:B--2---:R-:W-:Y:S05]  /*a2a0*/  @!P1 BRA `(.L_x_51) ;  /* 0xfffffffc00f09947 */ /* 0x004fea000383ffff */
[----:B------:R-:W-:Y:S05]  /*a2b0*/  BRA `(.L_x_159) ;  /* 0xffffff8800f87947 */ /* 0x000fea000383ffff */
.L_x_54:
[----:B------:R-:W-:-:S07]  /*a2c0*/  MOV R0, UR4 ;  /* 0x0000000400007c02 */ /* 0x000fce0008000f00 */
.L_x_160:
[----:B-1----:R1:W2:Y:S02]  /*a2d0*/  SYNCS.PHASECHK.TRANS64.TRYWAIT P0, [R0+URZ+0xb0], R2 ;  /* 0x0000b002000075a7 */ /* 0x0022a400080011ff */
[----:B--2---:R-:W-:Y:S05]  /*a2e0*/  @!P0 NANOSLEEP.SYNCS 0x989680 ;  /* 0x009896800000895d */ /* 0x004fea0003900000 */
[----:B------:R-:W2:Y:S02]  /*a2f0*/  @!P0 SYNCS.PHASECHK.TRANS64 P0, [R0+URZ+0xb0], R2 ;  /* 0x0000b002000085a7 */ /* 0x000ea400080010ff */
[----:B--2---:R-:W-:Y:S05]  /*a300*/  @!P0 BRA `(.L_x_160) ;  /* 0xfffffffc00f08947 */ /* 0x004fea000383ffff */
[----:B------:R-:W-:Y:S05]  /*a310*/  BRA `(.L_x_53) ;  /* 0xffffff8c004c7947 */ /* 0x000fea000383ffff */
.L_x_63:
[----:B-1----:R-:W-:-:S04]  /*a320*/  MOV R5, UR5 ;  /* 0x0000000500057c02 */ /* 0x002fc80008000f00 */
[----:B------:R1:W2:Y:S03]  /*a330*/  SYNCS.PHASECHK.TRANS64.TRYWAIT P0, [R5+URZ+0x8], R6 ;  /* 0x00000806050075a7 */ /* 0x0002a600080011ff */
[----:B--2---:R-:W-:Y:S05]  /*a340*/  @!P0 NANOSLEEP.SYNCS 0x989680 ;  /* 0x009896800000895d */ /* 0x004fea0003900000 */
[----:B------:R-:W2:Y:S02]  /*a350*/  @!P0 SYNCS.PHASECHK.TRANS64 P0, [R5+URZ+0x8], R6 ;  /* 0x00000806050085a7 */ /* 0x000ea400080010ff */
[----:B--2---:R-:W-:Y:S05]  /*a360*/  @!P0 BRA `(.L_x_63) ;  /* 0xfffffffc00ec8947 */ /* 0x004fea000383ffff */
[----:B------:R-:W-:Y:S05]  /*a370*/  BRA `(.L_x_62) ;  /* 0xffffff9000007947 */ /* 0x000fea000383ffff */
.L_x_65:
[----:B------:R-:W-:Y:S01]  /*a380*/  BSSY B0, `(.L_x_161) ;  /* 0x0000006000007945 */ /* 0x000fe20003800000 */
[----:B------:R-:W-:-:S07]  /*a390*/  MOV R15, 0xffffffff ;  /* 0xffffffff000f7802 */ /* 0x000fce0000000f00 */
[----:B-1---5:R-:W-:Y:S05]  /*a3a0*/  WARPSYNC.COLLECTIVE R15, `(.L_x_162) ;  /* 0x000000000f0c7348 */ /* 0x022fea0003c00000 */
[----:B------:R-:W-:Y:S02]  /*a3b0*/  ELECT P6, UR79, PT ;  /* 0x00000000004f782f */ /* 0x000fe400038c0000 */
[----:B------:R-:W-:Y:S01]  /*a3c0*/  MOV R14, UR79 ;  /* 0x0000004f000e7c02 */ /* 0x000fe20008000f00 */
[----:B-1---5:R-:W-:Y:S10]  /*a3d0*/  ENDCOLLECTIVE ;  /* 0x000000000000791b */ /* 0x022ff40003800000 */
.L_x_162:
[----:B------:R-:W-:Y:S05]  /*a3e0*/  BSYNC B0 ;  /* 0x0000000000007941 */ /* 0x000fea0003800000 */
.L_x_161:
[----:B------:R-:W-:Y:S05]  /*a3f0*/  BRA `(.L_x_163) ;  /* 0xffffff9000307947 */ /* 0x000fea000383ffff */
.L_x_67:
[----:B-1----:R-:W-:-:S04]  /*a400*/  MOV R0, UR5 ;  /* 0x0000000500007c02 */ /* 0x002fc80008000f00 */
[----:B------:R1:W2:Y:S03]  /*a410*/  SYNCS.PHASECHK.TRANS64.TRYWAIT P0, [R0+URZ+0x8], R4 ;  /* 0x00000804000075a7 */ /* 0x0002a600080011ff */
[----:B--2---:R-:W-:Y:S05]  /*a420*/  @!P0 NANOSLEEP.SYNCS 0x989680 ;  /* 0x009896800000895d */ /* 0x004fea0003900000 */
[----:B------:R-:W2:Y:S02]  /*a430*/  @!P0 SYNCS.PHASECHK.TRANS64 P0, [R0+URZ+0x8], R4 ;  /* 0x00000804000085a7 */ /* 0x000ea400080010ff */
[----:B--2---:R-:W-:Y:S05]  /*a440*/  @!P0 BRA `(.L_x_67) ;  /* 0xfffffffc00ec8947 */ /* 0x004fea000383ffff */
[----:B------:R-:W-:Y:S05]  /*a450*/  BRA `(.L_x_66) ;  /* 0xffffff9000347947 */ /* 0x000fea000383ffff */
.L_x_68:
[----:B-1----:R1:W2:Y:S02]  /*a460*/  SYNCS.PHASECHK.TRANS64.TRYWAIT P0, [R0+URZ+0xa0], R4 ;  /* 0x0000a004000075a7 */ /* 0x0022a400080011ff */
[----:B--2---:R-:W-:Y:S05]  /*a470*/  @!P0 NANOSLEEP.SYNCS 0x989680 ;  /* 0x009896800000895d */ /* 0x004fea0003900000 */
[----:B------:R-:W2:Y:S02]  /*a480*/  @!P0 SYNCS.PHASECHK.TRANS64 P0, [R0+URZ+0xa0], R4 ;  /* 0x0000a004000085a7 */ /* 0x000ea400080010ff */
[----:B--2---:R-:W-:Y:S05]  /*a490*/  @!P0 BRA `(.L_x_68) ;  /* 0xfffffffc00f08947 */ /* 0x004fea000383ffff */
[----:B------:R-:W-:Y:S05]  /*a4a0*/  BRA `(.L_x_164) ;  /* 0xffffff9400087947 */ /* 0x000fea000383ffff */
.L_x_70:
[----:B------:R-:W-:-:S07]  /*a4b0*/  MOV R0, UR19 ;  /* 0x0000001300007c02 */ /* 0x000fce0008000f00 */
.L_x_165:
[----:B-1----:R1:W2:Y:S02]  /*a4c0*/  SYNCS.PHASECHK.TRANS64.TRYWAIT P0, [R0+URZ+0xe0], R4 ;  /* 0x0000e004000075a7 */ /* 0x0022a400080011ff */
[----:B--2---:R-:W-:Y:S05]  /*a4d0*/  @!P0 NANOSLEEP.SYNCS 0x989680 ;  /* 0x009896800000895d */ /* 0x004fea0003900000 */
[----:B------:R-:W2:Y:S02]  /*a4e0*/  @!P0 SYNCS.PHASECHK.TRANS64 P0, [R0+URZ+0xe0], R4 ;  /* 0x0000e004000085a7 */ /* 0x000ea400080010ff */
[----:B--2---:R-:W-:Y:S05]  /*a4f0*/  @!P0 BRA `(.L_x_165) ;  /* 0xfffffffc00f08947 */ /* 0x004fea000383ffff */
[----:B------:R-:W-:Y:S05]  /*a500*/  BRA `(.L_x_166) ;  /* 0xffffff9400507947 */ /* 0x000fea000383ffff */
.L_x_73:
[----:B------:R-:W-:Y:S07]  /*a510*/  MOV R0, UR6 ;  /* 0x0000000600007c02 */ /* 0x000fee0008000f00 */
.L_x_167:
[----:B-1----:R1:W2:Y:S02]  /*a520*/  SYNCS.PHASECHK.TRANS64.TRYWAIT P0, [R0+URZ], R4 ;  /* 0x00000004000075a7 */ /* 0x0022a400080011ff */
[----:B--2---:R-:W-:Y:S05]  /*a530*/  @!P0 NANOSLEEP.SYNCS 0x989680 ;  /* 0x009896800000895d */ /* 0x004fea0003900000 */
[----:B------:R-:W2:Y:S02]  /*a540*/  @!P0 SYNCS.PHASECHK.TRANS64 P0, [R0+URZ], R4 ;  /* 0x00000004000085a7 */ /* 0x000ea400080010ff */
[----:B--2---:R-:W-:Y:S05]  /*a550*/  @!P0 BRA `(.L_x_167) ;  /* 0xfffffffc00f08947 */ /* 0x004fea000383ffff */
[----:B------:R-:W-:Y:S05]  /*a560*/  BRA `(.L_x_72) ;  /* 0xffffff9400687947 */ /* 0x000fea000383ffff */
.L_x_77:
[----:B-1----:R-:W-:-:S07]  /*a570*/  MOV R0, UR4 ;  /* 0x0000000400007c02 */ /* 0x002fce0008000f00 */
.L_x_168:
[----:B-1----:R1:W2:Y:S02]  /*a580*/  SYNCS.PHASECHK.TRANS64.TRYWAIT P0, [R0+URZ], R2 ;  /* 0x00000002000075a7 */ /* 0x0022a400080011ff */
[----:B--2---:R-:W-:Y:S05]  /*a590*/  @!P0 NANOSLEEP.SYNCS 0x989680 ;  /* 0x009896800000895d */ /* 0x004fea0003900000 */
[----:B------:R-:W2:Y:S02]  /*a5a0*/  @!P0 SYNCS.PHASECHK.TRANS64 P0, [R0+URZ], R2 ;  /* 0x00000002000085a7 */ /* 0x000ea400080010ff */
[----:B--2---:R-:W-:Y:S05]  /*a5b0*/  @!P0 BRA `(.L_x_168) ;  /* 0xfffffffc00f08947 */ /* 0x004fea000383ffff */
[----:B------:R-:W-:Y:S05]  /*a5c0*/  BRA `(.L_x_169) ;  /* 0xffffff9800207947 */ /* 0x000fea000383ffff */
.L_x_78:
[----:B------:R-:W-:-:S07]  /*a5d0*/  MOV R0, UR5 ;  /* 0x0000000500007c02 */ /* 0x000fce0008000f00 */
.L_x_170:
[----:B-1----:R1:W2:Y:S02]  /*a5e0*/  SYNCS.PHASECHK.TRANS64.TRYWAIT P0, [R0+URZ], R3 ;  /* 0x00000003000075a7 */ /* 0x0022a400080011ff */
[----:B--2---:R-:W-:Y:S05]  /*a5f0*/  @!P0 NANOSLEEP.SYNCS 0x989680 ;  /* 0x009896800000895d */ /* 0x004fea0003900000 */
[----:B------:R-:W2:Y:S02]  /*a600*/  @!P0 SYNCS.PHASECHK.TRANS64 P0, [R0+URZ], R3 ;  /* 0x00000003000085a7 */ /* 0x000ea400080010ff */
[----:B--2---:R-:W-:Y:S05]  /*a610*/  @!P0 BRA `(.L_x_170) ;  /* 0xfffffffc00f08947 */ /* 0x004fea000383ffff */
[----:B------:R-:W-:Y:S05]  /*a620*/  BRA `(.L_x_171) ;  /* 0xffffff98002c7947 */ /* 0x000fea000383ffff */
.L_x_79:
[----:B------:R-:W-:-:S07]  /*a630*/  MOV R0, UR5 ;  /* 0x0000000500007c02 */ /* 0x000fce0008000f00 */
.L_x_172:
[----:B-1----:R1:W2:Y:S02]  /*a640*/  SYNCS.PHASECHK.TRANS64.TRYWAIT P0, [R0+URZ], R3 ;  /* 0x00000003000075a7 */ /* 0x0022a400080011ff */
[----:B--2---:R-:W-:Y:S05]  /*a650*/  @!P0 NANOSLEEP.SYNCS 0x989680 ;  /* 0x009896800000895d */ /* 0x004fea0003900000 */
[----:B------:R-:W2:Y:S02]  /*a660*/  @!P0 SYNCS.PHASECHK.TRANS64 P0, [R0+URZ], R3 ;  /* 0x00000003000085a7 */ /* 0x000ea400080010ff */
[----:B--2---:R-:W-:Y:S05]  /*a670*/  @!P0 BRA `(.L_x_172) ;  /* 0xfffffffc00f08947 */ /* 0x004fea000383ffff */
[----:B------:R-:W-:Y:S05]  /*a680*/  BRA `(.L_x_173) ;  /* 0xffffff9800387947 */ /* 0x000fea000383ffff */
.L_x_82:
[----:B------:R-:W-:-:S07]  /*a690*/  MOV R0, UR13 ;  /* 0x0000000d00007c02 */ /* 0x000fce0008000f00 */
.L_x_174:
[----:B-1----:R1:W2:Y:S02]  /*a6a0*/  SYNCS.PHASECHK.TRANS64.TRYWAIT P1, [R0+URZ+0x120], R2 ;  /* 0x00012002000075a7 */ /* 0x0022a400080211ff */
[----:B--2---:R-:W-:Y:S05]  /*a6b0*/  @!P1 NANOSLEEP.SYNCS 0x989680 ;  /* 0x009896800000995d */ /* 0x004fea0003900000 */
[----:B------:R-:W2:Y:S02]  /*a6c0*/  @!P1 SYNCS.PHASECHK.TRANS64 P1, [R0+URZ+0x120], R2 ;  /* 0x00012002000095a7 */ /* 0x000ea400080210ff */
[----:B--2---:R-:W-:Y:S05]  /*a6d0*/  @!P1 BRA `(.L_x_174) ;  /* 0xfffffffc00f09947 */ /* 0x004fea000383ffff */
[----:B------:R-:W-:Y:S05]  /*a6e0*/  BRA `(.L_x_175) ;  /* 0xffffff9800847947 */ /* 0x000fea000383ffff */
.L_x_87:
[----:B--2---:R2:W3:Y:S02]  /*a6f0*/  SYNCS.PHASECHK.TRANS64.TRYWAIT P0, [R12+URZ+0xa0], R0 ;  /* 0x0000a0000c0075a7 */ /* 0x0044e400080011ff */
[----:B---3--:R-:W-:Y:S05]  /*a700*/  @!P0 NANOSLEEP.SYNCS 0x989680 ;  /* 0x009896800000895d */ /* 0x008fea0003900000 */
[----:B------:R-:W3:Y:S02]  /*a710*/  @!P0 SYNCS.PHASECHK.TRANS64 P0, [R12+URZ+0xa0], R0 ;  /* 0x0000a0000c0085a7 */ /* 0x000ee400080010ff */
[----:B---3--:R-:W-:Y:S05]  /*a720*/  @!P0 BRA `(.L_x_87) ;  /* 0xfffffffc00f08947 */ /* 0x008fea000383ffff */
[----:B------:R-:W-:Y:S05]  /*a730*/  BRA `(.L_x_176) ;  /* 0xffffff9c00ac7947 */ /* 0x000fea000383ffff */
.L_x_90:
[----:B-1----:R-:W-:Y:S07]  /*a740*/  MOV R0, UR21 ;  /* 0x0000001500007c02 */ /* 0x002fee0008000f00 */
.L_x_177:
[----:B-1----:R1:W2:Y:S02]  /*a750*/  SYNCS.PHASECHK.TRANS64.TRYWAIT P2, [R0+URZ+0x98], R6 ;  /* 0x00009806000075a7 */ /* 0x0022a400080411ff */
[----:B--2---:R-:W-:Y:S05]  /*a760*/  @!P2 NANOSLEEP.SYNCS 0x989680 ;  /* 0x009896800000a95d */ /* 0x004fea0003900000 */
[----:B------:R-:W2:Y:S02]  /*a770*/  @!P2 SYNCS.PHASECHK.TRANS64 P2, [R0+URZ+0x98], R6 ;  /* 0x000098060000a5a7 */ /* 0x000ea400080410ff */
[----:B--2---:R-:W-:Y:S05]  /*a780*/  @!P2 BRA `(.L_x_177) ;  /* 0xfffffffc00f0a947 */ /* 0x004fea000383ffff */
[----:B------:R-:W-:Y:S05]  /*a790*/  BRA `(.L_x_89) ;  /* 0xffffffa400147947 */ /* 0x000fea000383ffff */
.L_x_93:
[----:B------:R-:W-:Y:S07]  /*a7a0*/  MOV R0, UR21 ;  /* 0x0000001500007c02 */ /* 0x000fee0008000f00 */
.L_x_178:
[----:B-1----:R1:W2:Y:S02]  /*a7b0*/  SYNCS.PHASECHK.TRANS64.TRYWAIT P0, [R0+URZ+0x70], R9 ;  /* 0x00007009000075a7 */ /* 0x0022a400080011ff */
[----:B--2---:R-:W-:Y:S05]  /*a7c0*/  @!P0 NANOSLEEP.SYNCS 0x989680 ;  /* 0x009896800000895d */ /* 0x004fea0003900000 */
[----:B------:R-:W2:Y:S02]  /*a7d0*/  @!P0 SYNCS.PHASECHK.TRANS64 P0, [R0+URZ+0x70], R9 ;  /* 0x00007009000085a7 */ /* 0x000ea400080010ff */
[----:B--2---:R-:W-:Y:S05]  /*a7e0*/  @!P0 BRA `(.L_x_178) ;  /* 0xfffffffc00f08947 */ /* 0x004fea000383ffff */
[----:B------:R-:W-:Y:S05]  /*a7f0*/  BRA `(.L_x_179) ;  /* 0xffffffa400707947 */ /* 0x000fea000383ffff */
.L_x_94:
[----:B------:R-:W-:Y:S07]  /*a800*/  MOV R0, UR21 ;  /* 0x0000001500007c02 */ /* 0x000fee0008000f00 */
.L_x_180:
[----:B-1----:R1:W2:Y:S02]  /*a810*/  SYNCS.PHASECHK.TRANS64.TRYWAIT P0, [R0+URZ+0x78], R9 ;  /* 0x00007809000075a7 */ /* 0x0022a400080011ff */
[----:B--2---:R-:W-:Y:S05]  /*a820*/  @!P0 NANOSLEEP.SYNCS 0x989680 ;  /* 0x009896800000895d */ /* 0x004fea0003900000 */
[----:B------:R-:W2:Y:S02]  /*a830*/  @!P0 SYNCS.PHASECHK.TRANS64 P0, [R0+URZ+0x78], R9 ;  /* 0x00007809000085a7 */ /* 0x000ea400080010ff */
[----:B--2---:R-:W-:Y:S05]  /*a840*/  @!P0 BRA `(.L_x_180) ;  /* 0xfffffffc00f08947 */ /* 0x004fea000383ffff */
[----:B------:R-:W-:Y:S05]  /*a850*/  BRA `(.L_x_181) ;  /* 0xffffffa400cc7947 */ /* 0x000fea000383ffff */
.L_x_95:
[----:B------:R-:W-:Y:S07]  /*a860*/  MOV R0, UR21 ;  /* 0x0000001500007c02 */ /* 0x000fee0008000f00 */
.L_x_182:
[----:B-1----:R1:W2:Y:S02]  /*a870*/  SYNCS.PHASECHK.TRANS64.TRYWAIT P0, [R0+URZ+0x80], R9 ;  /* 0x00008009000075a7 */ /* 0x0022a400080011ff */
[----:B--2---:R-:W-:Y:S05]  /*a880*/  @!P0 NANOSLEEP.SYNCS 0x989680 ;  /* 0x009896800000895d */ /* 0x004fea0003900000 */
[----:B------:R-:W2:Y:S02]  /*a890*/  @!P0 SYNCS.PHASECHK.TRANS64 P0, [R0+URZ+0x80], R9 ;  /* 0x00008009000085a7 */ /* 0x000ea400080010ff */
[----:B--2---:R-:W-:Y:S05]  /*a8a0*/  @!P0 BRA `(.L_x_182) ;  /* 0xfffffffc00f08947 */ /* 0x004fea000383ffff */
[----:B------:R-:W-:Y:S05]  /*a8b0*/  BRA `(.L_x_183) ;  /* 0xffffffa800287947 */ /* 0x000fea000383ffff */
.L_x_96:
[----:B------:R-:W-:Y:S07]  /*a8c0*/  MOV R0, UR21 ;  /* 0x0000001500007c02 */ /* 0x000fee0008000f00 */
.L_x_184:
[----:B-1----:R1:W2:Y:S02]  /*a8d0*/  SYNCS.PHASECHK.TRANS64.TRYWAIT P0, [R0+URZ+0x88], R9 ;  /* 0x00008809000075a7 */ /* 0x0022a400080011ff */
[----:B--2---:R-:W-:Y:S05]  /*a8e0*/  @!P0 NANOSLEEP.SYNCS 0x989680 ;  /* 0x009896800000895d */ /* 0x004fea0003900000 */
[----:B------:R-:W2:Y:S02]  /*a8f0*/  @!P0 SYNCS.PHASECHK.TRANS64 P0, [R0+URZ+0x88], R9 ;  /* 0x00008809000085a7 */ /* 0x000ea400080010ff */
[----:B--2---:R-:W-:Y:S05]  /*a900*/  @!P0 BRA `(.L_x_184) ;  /* 0xfffffffc00f08947 */ /* 0x004fea000383ffff */
[----:B------:R-:W-:Y:S05]  /*a910*/  BRA `(.L_x_185) ;  /* 0xffffffa800847947 */ /* 0x000fea000383ffff */
.L_x_98:
[----:B------:R-:W-:-:S07]  /*a920*/  MOV R0, UR21 ;  /* 0x0000001500007c02 */ /* 0x000fce0008000f00 */
.L_x_186:
[----:B-1----:R1:W3:Y:S02]  /*a930*/  SYNCS.PHASECHK.TRANS64.TRYWAIT P0, [R0+URZ+0x70], R2 ;  /* 0x00007002000075a7 */ /* 0x0022e400080011ff */
[----:B---3--:R-:W-:Y:S05]  /*a940*/  @!P0 NANOSLEEP.SYNCS 0x989680 ;  /* 0x009896800000895d */ /* 0x008fea0003900000 */
[----:B------:R-:W3:Y:S02]  /*a950*/  @!P0 SYNCS.PHASECHK.TRANS64 P0, [R0+URZ+0x70], R2 ;  /* 0x00007002000085a7 */ /* 0x000ee400080010ff */
[----:B---3--:R-:W-:Y:S05]  /*a960*/  @!P0 BRA `(.L_x_186) ;  /* 0xfffffffc00f08947 */ /* 0x008fea000383ffff */
[----:B------:R-:W-:Y:S05]  /*a970*/  BRA `(.L_x_187) ;  /* 0xffffffac00107947 */ /* 0x000fea000383ffff */
.L_x_99:
[----:B-1----:R-:W-:-:S07]  /*a980*/  MOV R0, UR21 ;  /* 0x0000001500007c02 */ /* 0x002fce0008000f00 */
.L_x_188:
[----:B-1----:R1:W3:Y:S02]  /*a990*/  SYNCS.PHASECHK.TRANS64.TRYWAIT P0, [R0+URZ+0x78], R2 ;  /* 0x00007802000075a7 */ /* 0x0022e400080011ff */
[----:B---3--:R-:W-:Y:S05]  /*a9a0*/  @!P0 NANOSLEEP.SYNCS 0x989680 ;  /* 0x009896800000895d */ /* 0x008fea0003900000 */
[----:B------:R-:W3:Y:S02]  /*a9b0*/  @!P0 SYNCS.PHASECHK.TRANS64 P0, [R0+URZ+0x78], R2 ;  /* 0x00007802000085a7 */ /* 0x000ee400080010ff */
[----:B---3--:R-:W-:Y:S05]  /*a9c0*/  @!P0 BRA `(.L_x_188) ;  /* 0xfffffffc00f08947 */ /* 0x008fea000383ffff */
[----:B------:R-:W-:Y:S05]  /*a9d0*/  BRA `(.L_x_189) ;  /* 0xffffffac00007947 */ /* 0x000fea000383ffff */
.L_x_100:
[----:B-1----:R-:W-:-:S07]  /*a9e0*/  MOV R0, UR21 ;  /* 0x0000001500007c02 */ /* 0x002fce0008000f00 */
.L_x_190:
[----:B-1----:R1:W3:Y:S02]  /*a9f0*/  SYNCS.PHASECHK.TRANS64.TRYWAIT P0, [R0+URZ+0x80], R2 ;  /* 0x00008002000075a7 */ /* 0x0022e400080011ff */
[----:B---3--:R-:W-:Y:S05]  /*aa00*/  @!P0 NANOSLEEP.SYNCS 0x989680 ;  /* 0x009896800000895d */ /* 0x008fea0003900000 */
[----:B------:R-:W3:Y:S02]  /*aa10*/  @!P0 SYNCS.PHASECHK.TRANS64 P0, [R0+URZ+0x80], R2 ;  /* 0x00008002000085a7 */ /* 0x000ee400080010ff */
[----:B---3--:R-:W-:Y:S05]  /*aa20*/  @!P0 BRA `(.L_x_190) ;  /* 0xfffffffc00f08947 */ /* 0x008fea000383ffff */
[----:B------:R-:W-:Y:S05]  /*aa30*/  BRA `(.L_x_191) ;  /* 0xffffffa800f07947 */ /* 0x000fea000383ffff */
.L_x_102:
[----:B-1----:R1:W2:Y:S02]  /*aa40*/  SYNCS.PHASECHK.TRANS64.TRYWAIT P0, [R3+URZ+0xa0], R0 ;  /* 0x0000a000030075a7 */ /* 0x0022a400080011ff */
[----:B--2---:R-:W-:Y:S05]  /*aa50*/  @!P0 NANOSLEEP.SYNCS 0x989680 ;  /* 0x009896800000895d */ /* 0x004fea0003900000 */
[----:B------:R-:W2:Y:S02]  /*aa60*/  @!P0 SYNCS.PHASECHK.TRANS64 P0, [R3+URZ+0xa0], R0 ;  /* 0x0000a000030085a7 */ /* 0x000ea400080010ff */
[----:B--2---:R-:W-:Y:S05]  /*aa70*/  @!P0 BRA `(.L_x_102) ;  /* 0xfffffffc00f08947 */ /* 0x004fea000383ffff */
[----:B------:R-:W-:Y:S05]  /*aa80*/  BRA `(.L_x_192) ;  /* 0xffffffac00ac7947 */ /* 0x000fea000383ffff */
.L_x_113:
[----:B-1----:R1:W2:Y:S02]  /*aa90*/  SYNCS.PHASECHK.TRANS64.TRYWAIT P1, [R3+URZ+0x50], R0 ;  /* 0x00005000030075a7 */ /* 0x0022a400080211ff */
[----:B--2---:R-:W-:Y:S05]  /*aaa0*/  @!P1 NANOSLEEP.SYNCS 0x989680 ;  /* 0x009896800000995d */ /* 0x004fea0003900000 */
[----:B------:R-:W2:Y:S02]  /*aab0*/  @!P1 SYNCS.PHASECHK.TRANS64 P1, [R3+URZ+0x50], R0 ;  /* 0x00005000030095a7 */ /* 0x000ea400080210ff */
[----:B--2---:R-:W-:Y:S05]  /*aac0*/  @!P1 BRA `(.L_x_113) ;  /* 0xfffffffc00f09947 */ /* 0x004fea000383ffff */
[----:B------:R-:W-:Y:S05]  /*aad0*/  BRA `(.L_x_112) ;  /* 0xffffffbc00147947 */ /* 0x000fea000383ffff */
.L_x_115:
[----:B-1----:R1:W2:Y:S02]  /*aae0*/  SYNCS.PHASECHK.TRANS64.TRYWAIT P0, [R80+URZ+0xc0], R4 ;  /* 0x0000c004500075a7 */ /* 0x0022a400080011ff */
[----:B--2---:R-:W-:Y:S05]  /*aaf0*/  @!P0 NANOSLEEP.SYNCS 0x989680 ;  /* 0x009896800000895d */ /* 0x004fea0003900000 */
[----:B------:R-:W2:Y:S02]  /*ab00*/  @!P0 SYNCS.PHASECHK.TRANS64 P0, [R80+URZ+0xc0], R4 ;  /* 0x0000c004500085a7 */ /* 0x000ea400080010ff */
[----:B--2---:R-:W-:Y:S05]  /*ab10*/  @!P0 BRA `(.L_x_115) ;  /* 0xfffffffc00f08947 */ /* 0x004fea000383ffff */
[----:B------:R-:W-:Y:S05]  /*ab20*/  BRA `(.L_x_114) ;  /* 0xffffffbc00687947 */ /* 0x000fea000383ffff */
.L_x_123:
[----:B--2---:R2:W3:Y:S02]  /*ab30*/  SYNCS.PHASECHK.TRANS64.TRYWAIT P0, [R0+URZ+0x50], R2 ;  /* 0x00005002000075a7 */ /* 0x0044e400080011ff */
[----:B---3--:R-:W-:Y:S05]  /*ab40*/  @!P0 NANOSLEEP.SYNCS 0x989680 ;  /* 0x009896800000895d */ /* 0x008fea0003900000 */
[----:B------:R-:W3:Y:S02]  /*ab50*/  @!P0 SYNCS.PHASECHK.TRANS64 P0, [R0+URZ+0x50], R2 ;  /* 0x00005002000085a7 */ /* 0x000ee400080010ff */
[----:B---3--:R-:W-:Y:S05]  /*ab60*/  @!P0 BRA `(.L_x_123) ;  /* 0xfffffffc00f08947 */ /* 0x008fea000383ffff */
[----:B------:R-:W-:Y:S05]  /*ab70*/  BRA `(.L_x_122) ;  /* 0xffffffc800747947 */ /* 0x000fea000383ffff */
.L_x_131:
[----:B--2---:R2:W3:Y:S02]  /*ab80*/  SYNCS.PHASECHK.TRANS64.TRYWAIT P0, [R0+URZ+0x50], R4 ;  /* 0x00005004000075a7 */ /* 0x0044e400080011ff */
[----:B---3--:R-:W-:Y:S05]  /*ab90*/  @!P0 NANOSLEEP.SYNCS 0x989680 ;  /* 0x009896800000895d */ /* 0x008fea0003900000 */
[----:B------:R-:W3:Y:S02]  /*aba0*/  @!P0 SYNCS.PHASECHK.TRANS64 P0, [R0+URZ+0x50], R4 ;  /* 0x00005004000085a7 */ /* 0x000ee400080010ff */
[----:B---3--:R-:W-:Y:S05]  /*abb0*/  @!P0 BRA `(.L_x_131) ;  /* 0xfffffffc00f08947 */ /* 0x008fea000383ffff */
[----:B------:R-:W-:Y:S05]  /*abc0*/  BRA `(.L_x_130) ;  /* 0xffffffd400c47947 */ /* 0x000fea000383ffff */
.L_x_139:
[----:B--2---:R2:W3:Y:S02]  /*abd0*/  SYNCS.PHASECHK.TRANS64.TRYWAIT P0, [R0+URZ+0x50], R2 ;  /* 0x00005002000075a7 */ /* 0x0044e400080011ff */
[----:B---3--:R-:W-:Y:S05]  /*abe0*/  @!P0 NANOSLEEP.SYNCS 0x989680 ;  /* 0x009896800000895d */ /* 0x008fea0003900000 */
[----:B------:R-:W3:Y:S02]  /*abf0*/  @!P0 SYNCS.PHASECHK.TRANS64 P0, [R0+URZ+0x50], R2 ;  /* 0x00005002000085a7 */ /* 0x000ee400080010ff */
[----:B---3--:R-:W-:Y:S05]  /*ac00*/  @!P0 BRA `(.L_x_139) ;  /* 0xfffffffc00f08947 */ /* 0x008fea000383ffff */
[----:B------:R-:W-:Y:S05]  /*ac10*/  BRA `(.L_x_138) ;  /* 0xffffffe400207947 */ /* 0x000fea000383ffff */
        .weak           $__internal_0_$__cuda_sm10x_tcgen05_guardrail_trap_col_being_dealloced_not_returned_by_alloc
        .type           $__internal_0_$__cuda_sm10x_tcgen05_guardrail_trap_col_being_dealloced_not_returned_by_alloc,@function
        .size           $__internal_0_$__cuda_sm10x_tcgen05_guardrail_trap_col_being_dealloced_not_returned_by_alloc,($__internal_1_$__cuda_sm10x_tcgen05_guardrail_trap_phase_invalid_during_alloc - $__internal_0_$__cuda_sm10x_tcgen05_guardrail_trap_col_being_dealloced_not_returned_by_alloc)
$__internal_0_$__cuda_sm10x_tcgen05_guardrail_trap_col_being_dealloced_not_returned_by_alloc:
[----:B------:R-:W-:Y:S05]  /*ac20*/  BPT.TRAP 0x1 ;  /* 0x000000040000795c */ /* 0x000fea0000300000 */
[----:B------:R-:W-:-:S04]  /*ac30*/  HFMA2 R3, -RZ, RZ, 0, 0 ;  /* 0x00000000ff037431 */ /* 0x000fc800000001ff */
[----:B------:R-:W-:Y:S05]  /*ac40*/  RET.REL.NODEC R2 `(_ZN7cutlass13device_kernelINS_4gemm6kernel13GemmUniversalIN4cute5tupleIJiiiiEEENS1_10collective13CollectiveMmaINS1_35MainloopSm100TmaUmmaWarpSpecializedILi5ELi2ELi4ENS5_IJNS4_1CILi2EEESB_NSA_ILi1EEEEEEEENS5_IJNSA_ILi128EEENSA_ILi256EEENSA_ILi32EEEEEEaNS5_IJlSC_lEEEaSJ_NS4_8TiledMMAINS4_8MMA_AtomIJNS4_21SM100_MMA_S8_2x1SM_SSIaaiLi128ELi256ELNS4_4UMMA5MajorE0ELSO_0ELNSN_8SaturateE0EEEEEENS4_6LayoutINS5_IJSC_SC_SC_EEENS5_IJNSA_ILi0EEESU_SU_EEEEENS5_IJNS4_10UnderscoreESX_SX_EEEEENS4_28SM100_TMA_2SM_LOAD_MULTICASTENS4_14ComposedLayoutINS4_7SwizzleILi1ELi4ELi3EEENS4_18smem_ptr_flag_bitsILi8EEENSS_INS5_IJNSA_ILi8EEESH_EEENS5_IJSH_SC_EEEEEEEvNS4_8identityENS4_18SM100_TMA_2SM_LOADES1A_vS1B_EENS_8epilogue10collective18CollectiveEpilogueINS1E_23Sm100TmaWarpSpecializedILi4ELi2ELi32ELb0ELb0EEEJNS5_IJNSA_ILi64EEESG_SH_EEENS5_IJNSS_IS1J_SC_EENSS_INS5_IJSH_SB_EEENS5_IJSC_SF_EEEEEEEEaSJ_aSJ_NS1E_6fusion15FusionCallbacksIS1I_NS1Q_17LinearCombinationIaiaiLNS_15FloatRoundStyleE2EEES1K_S1P_JEEENS4_5SM1004TMEM4LOAD26SM100_TMEM_LOAD_32dp32b32xENS4_13SM90_TMA_LOADES1A_NS4_39AutoVectorizingCopyWithAssumedAlignmentILi128EEENS4_14SM90_TMA_STOREES1A_S22_S22_EEEvvEEEEvNT_6ParamsE) ;  /* 0xffffff5002ec7950 */ /* 0x000fea0003c3ffff */
        .weak           $__internal_1_$__cuda_sm10x_tcgen05_guardrail_trap_phase_invalid_during_alloc
        .type           $__internal_1_$__cuda_sm10x_tcgen05_guardrail_trap_phase_invalid_during_alloc,@function
        .size           $__internal_1_$__cuda_sm10x_tcgen05_guardrail_trap_phase_invalid_during_alloc,($__internal_2_$__cuda_sm10x_tcgen05_guardrail_trap_unallocated_columns_being_dealloced - $__internal_1_$__cuda_sm10x_tcgen05_guardrail_trap_phase_invalid_during_alloc)
$__internal_1_$__cuda_sm10x_tcgen05_guardrail_trap_phase_invalid_during_alloc:
[----:B------:R-:W-:Y:S05]  /*ac50*/  BPT.TRAP 0x1 ;  /* 0x000000040000795c */ /* 0x000fea0000300000 */
[----:B------:R-:W-:-:S04]  /*ac60*/  MOV R5, 0x0 ;  /* 0x0000000000057802 */ /* 0x000fc80000000f00 */
[----:B------:R-:W-:Y:S05]  /*ac70*/  RET.REL.NODEC R4 `(_ZN7cutlass13device_kernelINS_4gemm6kernel13GemmUniversalIN4cute5tupleIJiiiiEEENS1_10collective13CollectiveMmaINS1_35MainloopSm100TmaUmmaWarpSpecializedILi5ELi2ELi4ENS5_IJNS4_1CILi2EEESB_NSA_ILi1EEEEEEEENS5_IJNSA_ILi128EEENSA_ILi256EEENSA_ILi32EEEEEEaNS5_IJlSC_lEEEaSJ_NS4_8TiledMMAINS4_8MMA_AtomIJNS4_21SM100_MMA_S8_2x1SM_SSIaaiLi128ELi256ELNS4_4UMMA5MajorE0ELSO_0ELNSN_8SaturateE0EEEEEENS4_6LayoutINS5_IJSC_SC_SC_EEENS5_IJNSA_ILi0EEESU_SU_EEEEENS5_IJNS4_10UnderscoreESX_SX_EEEEENS4_28SM100_TMA_2SM_LOAD_MULTICASTENS4_14ComposedLayoutINS4_7SwizzleILi1ELi4ELi3EEENS4_18smem_ptr_flag_bitsILi8EEENSS_INS5_IJNSA_ILi8EEESH_EEENS5_IJSH_SC_EEEEEEEvNS4_8identityENS4_18SM100_TMA_2SM_LOADES1A_vS1B_EENS_8epilogue10collective18CollectiveEpilogueINS1E_23Sm100TmaWarpSpecializedILi4ELi2ELi32ELb0ELb0EEEJNS5_IJNSA_ILi64EEESG_SH_EEENS5_IJNSS_IS1J_SC_EENSS_INS5_IJSH_SB_EEENS5_IJSC_SF_EEEEEEEEaSJ_aSJ_NS1E_6fusion15FusionCallbacksIS1I_NS1Q_17LinearCombinationIaiaiLNS_15FloatRoundStyleE2EEES1K_S1P_JEEENS4_5SM1004TMEM4LOAD26SM100_TMEM_LOAD_32dp32b32xENS4_13SM90_TMA_LOADES1A_NS4_39AutoVectorizingCopyWithAssumedAlignmentILi128EEENS4_14SM90_TMA_STOREES1A_S22_S22_EEEvvEEEEvNT_6ParamsE) ;  /* 0xffffff5004e07950 */ /* 0x000fea0003c3ffff */
        .weak           $__internal_2_$__cuda_sm10x_tcgen05_guardrail_trap_unallocated_columns_being_dealloced
        .type           $__internal_2_$__cuda_sm10x_tcgen05_guardrail_trap_unallocated_columns_being_dealloced,@function
        .size           $__internal_2_$__cuda_sm10x_tcgen05_guardrail_trap_unallocated_columns_being_dealloced,(.L_x_194 - $__internal_2_$__cuda_sm10x_tcgen05_guardrail_trap_unallocated_columns_being_dealloced)
$__internal_2_$__cuda_sm10x_tcgen05_guardrail_trap_unallocated_columns_being_dealloced:
[----:B------:R-:W-:Y:S05]  /*ac80*/  BPT.TRAP 0x1 ;  /* 0x000000040000795c */ /* 0x000fea0000300000 */
[----:B------:R-:W-:-:S04]  /*ac90*/  HFMA2 R3, -RZ, RZ, 0, 0 ;  /* 0x00000000ff037431 */ /* 0x000fc800000001ff */
[----:B------:R-:W-:Y:S05]  /*aca0*/  RET.REL.NODEC R2 `(_ZN7cutlass13device_kernelINS_4gemm6kernel13GemmUniversalIN4cute5tupleIJiiiiEEENS1_10collective13CollectiveMmaINS1_35MainloopSm100TmaUmmaWarpSpecializedILi5ELi2ELi4ENS5_IJNS4_1CILi2EEESB_NSA_ILi1EEEEEEEENS5_IJNSA_ILi128EEENSA_ILi256EEENSA_ILi32EEEEEEaNS5_IJlSC_lEEEaSJ_NS4_8TiledMMAINS4_8MMA_AtomIJNS4_21SM100_MMA_S8_2x1SM_SSIaaiLi128ELi256ELNS4_4UMMA5MajorE0ELSO_0ELNSN_8SaturateE0EEEEEENS4_6LayoutINS5_IJSC_SC_SC_EEENS5_IJNSA_ILi0EEESU_SU_EEEEENS5_IJNS4_10UnderscoreESX_SX_EEEEENS4_28SM100_TMA_2SM_LOAD_MULTICASTENS4_14ComposedLayoutINS4_7SwizzleILi1ELi4ELi3EEENS4_18smem_ptr_flag_bitsILi8EEENSS_INS5_IJNSA_ILi8EEESH_EEENS5_IJSH_SC_EEEEEEEvNS4_8identityENS4_18SM100_TMA_2SM_LOADES1A_vS1B_EENS_8epilogue10collective18CollectiveEpilogueINS1E_23Sm100TmaWarpSpecializedILi4ELi2ELi32ELb0ELb0EEEJNS5_IJNSA_ILi64EEESG_SH_EEENS5_IJNSS_IS1J_SC_EENSS_INS5_IJSH_SB_EEENS5_IJSC_SF_EEEEEEEEaSJ_aSJ_NS1E_6fusion15FusionCallbacksIS1I_NS1Q_17LinearCombinationIaiaiLNS_15FloatRoundStyleE2EEES1K_S1P_JEEENS4_5SM1004TMEM4LOAD26SM100_TMEM_LOAD_32dp32b32xENS4_13SM90_TMA_LOADES1A_NS4_39AutoVectorizingCopyWithAssumedAlignmentILi128EEENS4_14SM90_TMA_STOREES1A_S22_S22_EEEvvEEEEvNT_6ParamsE) ;  /* 0xffffff5002d47950 */ /* 0x000fea0003c3ffff */
.L_x_193:
[----:B------:R-:W-:-:S00]  /*acb0*/  BRA `(.L_x_193) ;  /* 0xfffffffc00fc7947 */ /* 0x000fc0000383ffff */
[----:B------:R-:W-:-:S00]  /*acc0*/  NOP ;  /* 0x0000000000007918 */ /* 0x000fc00000000000 */
        /* <DEDUP_REMOVED lines=11> */
.L_x_194:


//--------------------- .nv.global.init           --------------------------
	.section	.nv.global.init,"aw",@progbits
.nv.global.init:
	.type		$str$27,@object
	.size		$str$27,($str$28 - $str$27)
$str$27:
        /*0000*/ 	.byte	0x28, 0x61, 0x64, 0x64, 0x72, 0x65, 0x73, 0x73, 0x20, 0x26, 0x20, 0x6d, 0x61, 0x73, 0x6b, 0x29
        /*0010*/ 	.byte	0x20, 0x3d, 0x3d, 0x20, 0x30, 0x00
	.type		$str$28,@object
	.size		$str$28,($str$26 - $str$28)
$str$28:
        /*0016*/ 	.byte	0x2f, 0x74, 0x6d, 0x70, 0x2f, 0x63, 0x75, 0x74, 0x6c, 0x61, 0x73, 0x73, 0x5f, 0x73, 0x77, 0x65
        /*0026*/ 	.byte	0x65, 0x70, 0x5f, 0x73, 0x72, 0x63, 0x2f, 0x69, 0x6e, 0x63, 0x6c, 0x75, 0x64, 0x65, 0x2f, 0x63
        /*0036*/ 	.byte	0x75, 0x74, 0x65, 0x2f, 0x70, 0x6f, 0x69, 0x6e, 0x74, 0x65, 0x72, 0x5f, 0x66, 0x6c, 0x61, 0x67
        /*0046*/ 	.byte	0x67, 0x65, 0x64, 0x2e, 0x68, 0x70, 0x70, 0x00
	.type		$str$26,@object
	.size		$str$26,($str$25 - $str$26)
$str$26:
        /*004e*/ 	.byte	0x2f, 0x74, 0x6d, 0x70, 0x2f, 0x63, 0x75, 0x74, 0x6c, 0x61, 0x73, 0x73, 0x5f, 0x73, 0x77, 0x65
        /*005e*/ 	.byte	0x65, 0x70, 0x5f, 0x73, 0x72, 0x63, 0x2f, 0x69, 0x6e, 0x63, 0x6c, 0x75, 0x64, 0x65, 0x2f, 0x63
        /*006e*/ 	.byte	0x75, 0x74, 0x65, 0x2f, 0x61, 0x74, 0x6f, 0x6d, 0x2f, 0x63, 0x6f, 0x70, 0x79, 0x5f, 0x74, 0x72
        /*007e*/ 	.byte	0x61, 0x69, 0x74, 0x73, 0x5f, 0x73, 0x6d, 0x31, 0x30, 0x30, 0x2e, 0x68, 0x70, 0x70, 0x00
	.type		$str$25,@object
	.size		$str$25,(__unnamed_1 - $str$25)
$str$25:
        /*008d*/ 	.byte	0x28, 0x28, 0x75, 0x69, 0x6e, 0x74, 0x33, 0x32, 0x5f, 0x74, 0x28, 0x74, 0x68, 0x72, 0x65, 0x61
        /*009d*/ 	.byte	0x64, 0x49, 0x64, 0x78, 0x2e, 0x78, 0x29, 0x20, 0x2f, 0x20, 0x33, 0x32, 0x29, 0x20, 0x25, 0x20
        /*00ad*/ 	.byte	0x34, 0x29, 0x20, 0x3d, 0x3d, 0x20, 0x28, 0x28, 0x28, 0x74, 0x6d, 0x65, 0x6d, 0x5f, 0x61, 0x64
        /*00bd*/ 	.byte	0x64, 0x72, 0x20, 0x3e, 0x3e, 0x20, 0x31, 0x36, 0x29, 0x20, 0x2f, 0x20, 0x33, 0x32, 0x29, 0x20
        /*00cd*/ 	.byte	0x25, 0x20, 0x34, 0x29, 0x00
	.type		__unnamed_1,@object
	.size		__unnamed_1,(__unnamed_2 - __unnamed_1)
__unnamed_1:
        /*00d2*/ 	.byte	0x61, 0x75, 0x74, 0x6f, 0x20, 0x63, 0x75, 0x74, 0x65, 0x3a, 0x3a, 0x61, 0x73, 0x5f, 0x70, 0x6f
        /* <DEDUP_REMOVED lines=24> */
        /*0262*/ 	.byte	0x3e, 0x3e, 0x5d, 0x00
	.type		__unnamed_2,@object
	.size		__unnamed_2,(__unnamed_3 - __unnamed_2)
__unnamed_2:
        /* <DEDUP_REMOVED lines=26> */
	.type		__unnamed_3,@object
	.size		__unnamed_3,(.L_3 - __unnamed_3)
__unnamed_3:
        /* <DEDUP_REMOVED lines=41> */
.L_3:


//--------------------- .nv.shared._ZN7cutlass13device_kernelINS_4gemm6kernel13GemmUniversalIN4cute5tupleIJiiiiEEENS1_10collective13CollectiveMmaINS1_35MainloopSm100TmaUmmaWarpSpecializedILi5ELi2ELi4ENS5_IJNS4_1CILi2EEESB_NSA_ILi1EEEEEEEENS5_IJNSA_ILi128EEENSA_ILi256EEENSA_ILi32EEEEEEaNS5_IJlSC_lEEEaSJ_NS4_8TiledMMAINS4_8MMA_AtomIJNS4_21SM100_MMA_S8_2x1SM_SSIaaiLi128ELi256ELNS4_4UMMA5MajorE0ELSO_0ELNSN_8SaturateE0EEEEEENS4_6LayoutINS5_IJSC_SC_SC_EEENS5_IJNSA_ILi0EEESU_SU_EEEEENS5_IJNS4_10UnderscoreESX_SX_EEEEENS4_28SM100_TMA_2SM_LOAD_MULTICASTENS4_14ComposedLayoutINS4_7SwizzleILi1ELi4ELi3EEENS4_18smem_ptr_flag_bitsILi8EEENSS_INS5_IJNSA_ILi8EEESH_EEENS5_IJSH_SC_EEEEEEEvNS4_8identityENS4_18SM100_TMA_2SM_LOADES1A_vS1B_EENS_8epilogue10collective18CollectiveEpilogueINS1E_23Sm100TmaWarpSpecializedILi4ELi2ELi32ELb0ELb0EEEJNS5_IJNSA_ILi64EEESG_SH_EEENS5_IJNSS_IS1J_SC_EENSS_INS5_IJSH_SB_EEENS5_IJSC_SF_EEEEEEEEaSJ_aSJ_NS1E_6fusion15FusionCallbacksIS1I_NS1Q_17LinearCombinationIaiaiLNS_15FloatRoundStyleE2EEES1K_S1P_JEEENS4_5SM1004TMEM4LOAD26SM100_TMEM_LOAD_32dp32b32xENS4_13SM90_TMA_LOADES1A_NS4_39AutoVectorizingCopyWithAssumedAlignmentILi128EEENS4_14SM90_TMA_STOREES1A_S22_S22_EEEvvEEEEvNT_6ParamsE --------------------------
	.section	.nv.shared._ZN7cutlass13device_kernelINS_4gemm6kernel13GemmUniversalIN4cute5tupleIJiiiiEEENS1_10collective13CollectiveMmaINS1_35MainloopSm100TmaUmmaWarpSpecializedILi5ELi2ELi4ENS5_IJNS4_1CILi2EEESB_NSA_ILi1EEEEEEEENS5_IJNSA_ILi128EEENSA_ILi256EEENSA_ILi32EEEEEEaNS5_IJlSC_lEEEaSJ_NS4_8TiledMMAINS4_8MMA_AtomIJNS4_21SM100_MMA_S8_2x1SM_SSIaaiLi128ELi256ELNS4_4UMMA5MajorE0ELSO_0ELNSN_8SaturateE0EEEEEENS4_6LayoutINS5_IJSC_SC_SC_EEENS5_IJNSA_ILi0EEESU_SU_EEEEENS5_IJNS4_10UnderscoreESX_SX_EEEEENS4_28SM100_TMA_2SM_LOAD_MULTICASTENS4_14ComposedLayoutINS4_7SwizzleILi1ELi4ELi3EEENS4_18smem_ptr_flag_bitsILi8EEENSS_INS5_IJNSA_ILi8EEESH_EEENS5_IJSH_SC_EEEEEEEvNS4_8identityENS4_18SM100_TMA_2SM_LOADES1A_vS1B_EENS_8epilogue10collective18CollectiveEpilogueINS1E_23Sm100TmaWarpSpecializedILi4ELi2ELi32ELb0ELb0EEEJNS5_IJNSA_ILi64EEESG_SH_EEENS5_IJNSS_IS1J_SC_EENSS_INS5_IJSH_SB_EEENS5_IJSC_SF_EEEEEEEEaSJ_aSJ_NS1E_6fusion15FusionCallbacksIS1I_NS1Q_17LinearCombinationIaiaiLNS_15FloatRoundStyleE2EEES1K_S1P_JEEENS4_5SM1004TMEM4LOAD26SM100_TMEM_LOAD_32dp32b32xENS4_13SM90_TMA_LOADES1A_NS4_39AutoVectorizingCopyWithAssumedAlignmentILi128EEENS4_14SM90_TMA_STOREES1A_S22_S22_EEEvvEEEEvNT_6ParamsE,"aw",@nobits
	.sectionflags	@""
	.align	16
	.zero		1024


//--------------------- .nv.shared.reserved.0     --------------------------
	.section	.nv.shared.reserved.0,"aw",@nobits
	.weak		__nv_reservedSMEM_offset_0_alias
	.size		__nv_reservedSMEM_offset_0_alias, 0, 64
	.other		__nv_reservedSMEM_offset_0_alias,@"STO_CUDA_RESERVED_SHARED STV_DEFAULT"
__nv_reservedSMEM_offset_0_alias:
	.zero		0
.nv.shared.reserved.0:
	.zero		64
	.weak		__nv_reservedSMEM_tcgen05_partition
	.type		__nv_reservedSMEM_tcgen05_partition,@object
	.size		__nv_reservedSMEM_tcgen05_partition,(.L_0 - __nv_reservedSMEM_tcgen05_partition)
__nv_reservedSMEM_tcgen05_partition:
	.zero		32
.L_0:


//--------------------- .nv.global                --------------------------
	.section	.nv.global,"aw",@nobits
.nv.global:
	.type		_ZN40_INTERNAL_c5725aa8_4_k_cu_cbaa89a9_110264cute1_E,@object
	.size		_ZN40_INTERNAL_c5725aa8_4_k_cu_cbaa89a9_110264cute1_E,(_ZN40_INTERNAL_c5725aa8_4_k_cu_cbaa89a9_110264cuda3std3__45__cpo6cbeginE - _ZN40_INTERNAL_c5725aa8_4_k_cu_cbaa89a9_110264cute1_E)
_ZN40_INTERNAL_c5725aa8_4_k_cu_cbaa89a9_110264cute1_E:
	.zero		1
	.type		_ZN40_INTERNAL_c5725aa8_4_k_cu_cbaa89a9_110264cuda3std3__45__cpo6cbeginE,@object
	.size		_ZN40_INTERNAL_c5725aa8_4_k_cu_cbaa89a9_110264cuda3std3__45__cpo6cbeginE,(_ZN40_INTERNAL_c5725aa8_4_k_cu_cbaa89a9_110264cuda3std3__48in_placeE - _ZN40_INTERNAL_c5725aa8_4_k_cu_cbaa89a9_110264cuda3std3__45__cpo6cbeginE)
_ZN40_INTERNAL_c5725aa8_4_k_cu_cbaa89a9_110264cuda3std3__45__cpo6cbeginE:
	.zero		1
	.type		_ZN40_INTERNAL_c5725aa8_4_k_cu_cbaa89a9_110264cuda3std3__48in_placeE,@object
	.size		_ZN40_INTERNAL_c5725aa8_4_k_cu_cbaa89a9_110264cuda3std3__48in_placeE,(_ZN40_INTERNAL_c5725aa8_4_k_cu_cbaa89a9_110264cuda3std6ranges3__45__cpo9iter_moveE - _ZN40_INTERNAL_c5725aa8_4_k_cu_cbaa89a9_110264cuda3std3__48in_placeE)
_ZN40_INTERNAL_c5725aa8_4_k_cu_cbaa89a9_110264cuda3std3__48in_placeE:
	.zero		1
	.type		_ZN40_INTERNAL_c5725aa8_4_k_cu_cbaa89a9_110264cuda3std6ranges3__45__cpo9iter_moveE,@object
	.size		_ZN40_INTERNAL_c5725aa8_4_k_cu_cbaa89a9_110264cuda3std6ranges3__45__cpo9iter_moveE,(_ZN40_INTERNAL_c5725aa8_4_k_cu_cbaa89a9_110264cuda3std3__45__cpo5beginE - _ZN40_INTERNAL_c5725aa8_4_k_cu_cbaa89a9_110264cuda3std6ranges3__45__cpo9iter_moveE)
_ZN40_INTERNAL_c5725aa8_4_k_cu_cbaa89a9_110264cuda3std6ranges3__45__cpo9iter_moveE:
	.zero		1
	.type		_ZN40_INTERNAL_c5725aa8_4_k_cu_cbaa89a9_110264cuda3std3__45__cpo5beginE,@object
	.size		_ZN40_INTERNAL_c5725aa8_4_k_cu_cbaa89a9_110264cuda3std3__45__cpo5beginE,(_ZN40_INTERNAL_c5725aa8_4_k_cu_cbaa89a9_110264cuda3std3__442_GLOBAL__N__c5725aa8_4_k_cu_cbaa89a9_110266ignoreE - _ZN40_INTERNAL_c5725aa8_4_k_cu_cbaa89a9_110264cuda3std3__45__cpo5beginE)
_ZN40_INTERNAL_c5725aa8_4_k_cu_cbaa89a9_110264cuda3std3__45__cpo5beginE:
	.zero		1
	.type		_ZN40_INTERNAL_c5725aa8_4_k_cu_cbaa89a9_110264cuda3std3__442_GLOBAL__N__c5725aa8_4_k_cu_cbaa89a9_110266ignoreE,@object
	.size		_ZN40_INTERNAL_c5725aa8_4_k_cu_cbaa89a9_110264cuda3std3__442_GLOBAL__N__c5725aa8_4_k_cu_cbaa89a9_110266ignoreE,(_ZN40_INTERNAL_c5725aa8_4_k_cu_cbaa89a9_110264cute7productE - _ZN40_INTERNAL_c5725aa8_4_k_cu_cbaa89a9_110264cuda3std3__442_GLOBAL__N__c5725aa8_4_k_cu_cbaa89a9_110266ignoreE)
_ZN40_INTERNAL_c5725aa8_4_k_cu_cbaa89a9_110264cuda3std3__442_GLOBAL__N__c5725aa8_4_k_cu_cbaa89a9_110266ignoreE:
	.zero		1
	.type		_ZN40_INTERNAL_c5725aa8_4_k_cu_cbaa89a9_110264cute7productE,@object
	.size		_ZN40_INTERNAL_c5725aa8_4_k_cu_cbaa89a9_110264cute7productE,(_ZN40_INTERNAL_c5725aa8_4_k_cu_cbaa89a9_110264cuda3std3__45__cpo3endE - _ZN40_INTERNAL_c5725aa8_4_k_cu_cbaa89a9_110264cute7productE)
_ZN40_INTERNAL_c5725aa8_4_k_cu_cbaa89a9_110264cute7productE:
	.zero		1
	.type		_ZN40_INTERNAL_c5725aa8_4_k_cu_cbaa89a9_110264cuda3std3__45__cpo3endE,@object
	.size		_ZN40_INTERNAL_c5725aa8_4_k_cu_cbaa89a9_110264cuda3std3__45__cpo3endE,(_ZN40_INTERNAL_c5725aa8_4_k_cu_cbaa89a9_110264cuda3std3__419piecewise_constructE - _ZN40_INTERNAL_c5725aa8_4_k_cu_cbaa89a9_110264cuda3std3__45__cpo3endE)
_ZN40_INTERNAL_c5725aa8_4_k_cu_cbaa89a9_110264cuda3std3__45__cpo3endE:
	.zero		1
	.type		_ZN40_INTERNAL_c5725aa8_4_k_cu_cbaa89a9_110264cuda3std3__419piecewise_constructE,@object
	.size		_ZN40_INTERNAL_c5725aa8_4_k_cu_cbaa89a9_110264cuda3std3__419piecewise_constructE,(_ZN40_INTERNAL_c5725aa8_4_k_cu_cbaa89a9_110264cuda3std3__45__cpo4cendE - _ZN40_INTERNAL_c5725aa8_4_k_cu_cbaa89a9_110264cuda3std3__419piecewise_constructE)
_ZN40_INTERNAL_c5725aa8_4_k_cu_cbaa89a9_110264cuda3std3__419piecewise_constructE:
	.zero		1
	.type		_ZN40_INTERNAL_c5725aa8_4_k_cu_cbaa89a9_110264cuda3std3__45__cpo4cendE,@object
	.size		_ZN40_INTERNAL_c5725aa8_4_k_cu_cbaa89a9_110264cuda3std3__45__cpo4cendE,(_ZN40_INTERNAL_c5725aa8_4_k_cu_cbaa89a9_110264cuda3std6ranges3__45__cpo4swapE - _ZN40_INTERNAL_c5725aa8_4_k_cu_cbaa89a9_110264cuda3std3__45__cpo4cendE)
_ZN40_INTERNAL_c5725aa8_4_k_cu_cbaa89a9_110264cuda3std3__45__cpo4cendE:
	.zero		1
	.type		_ZN40_INTERNAL_c5725aa8_4_k_cu_cbaa89a9_110264cuda3std6ranges3__45__cpo4swapE,@object
	.size		_ZN40_INTERNAL_c5725aa8_4_k_cu_cbaa89a9_110264cuda3std6ranges3__45__cpo4swapE,(.L_11 - _ZN40_INTERNAL_c5725aa8_4_k_cu_cbaa89a9_110264cuda3std6ranges3__45__cpo4swapE)
_ZN40_INTERNAL_c5725aa8_4_k_cu_cbaa89a9_110264cuda3std6ranges3__45__cpo4swapE:
	.zero		1
.L_11:


//--------------------- .nv.constant0._ZN7cutlass13device_kernelINS_4gemm6kernel13GemmUniversalIN4cute5tupleIJiiiiEEENS1_10collective13CollectiveMmaINS1_35MainloopSm100TmaUmmaWarpSpecializedILi5ELi2ELi4ENS5_IJNS4_1CILi2EEESB_NSA_ILi1EEEEEEEENS5_IJNSA_ILi128EEENSA_ILi256EEENSA_ILi32EEEEEEaNS5_IJlSC_lEEEaSJ_NS4_8TiledMMAINS4_8MMA_AtomIJNS4_21SM100_MMA_S8_2x1SM_SSIaaiLi128ELi256ELNS4_4UMMA5MajorE0ELSO_0ELNSN_8SaturateE0EEEEEENS4_6LayoutINS5_IJSC_SC_SC_EEENS5_IJNSA_ILi0EEESU_SU_EEEEENS5_IJNS4_10UnderscoreESX_SX_EEEEENS4_28SM100_TMA_2SM_LOAD_MULTICASTENS4_14ComposedLayoutINS4_7SwizzleILi1ELi4ELi3EEENS4_18smem_ptr_flag_bitsILi8EEENSS_INS5_IJNSA_ILi8EEESH_EEENS5_IJSH_SC_EEEEEEEvNS4_8identityENS4_18SM100_TMA_2SM_LOADES1A_vS1B_EENS_8epilogue10collective18CollectiveEpilogueINS1E_23Sm100TmaWarpSpecializedILi4ELi2ELi32ELb0ELb0EEEJNS5_IJNSA_ILi64EEESG_SH_EEENS5_IJNSS_IS1J_SC_EENSS_INS5_IJSH_SB_EEENS5_IJSC_SF_EEEEEEEEaSJ_aSJ_NS1E_6fusion15FusionCallbacksIS1I_NS1Q_17LinearCombinationIaiaiLNS_15FloatRoundStyleE2EEES1K_S1P_JEEENS4_5SM1004TMEM4LOAD26SM100_TMEM_LOAD_32dp32b32xENS4_13SM90_TMA_LOADES1A_NS4_39AutoVectorizingCopyWithAssumedAlignmentILi128EEENS4_14SM90_TMA_STOREES1A_S22_S22_EEEvvEEEEvNT_6ParamsE --------------------------
	.section	.nv.constant0._ZN7cutlass13device_kernelINS_4gemm6kernel13GemmUniversalIN4cute5tupleIJiiiiEEENS1_10collective13CollectiveMmaINS1_35MainloopSm100TmaUmmaWarpSpecializedILi5ELi2ELi4ENS5_IJNS4_1CILi2EEESB_NSA_ILi1EEEEEEEENS5_IJNSA_ILi128EEENSA_ILi256EEENSA_ILi32EEEEEEaNS5_IJlSC_lEEEaSJ_NS4_8TiledMMAINS4_8MMA_AtomIJNS4_21SM100_MMA_S8_2x1SM_SSIaaiLi128ELi256ELNS4_4UMMA5MajorE0ELSO_0ELNSN_8SaturateE0EEEEEENS4_6LayoutINS5_IJSC_SC_SC_EEENS5_IJNSA_ILi0EEESU_SU_EEEEENS5_IJNS4_10UnderscoreESX_SX_EEEEENS4_28SM100_TMA_2SM_LOAD_MULTICASTENS4_14ComposedLayoutINS4_7SwizzleILi1ELi4ELi3EEENS4_18smem_ptr_flag_bitsILi8EEENSS_INS5_IJNSA_ILi8EEESH_EEENS5_IJSH_SC_EEEEEEEvNS4_8identityENS4_18SM100_TMA_2SM_LOADES1A_vS1B_EENS_8epilogue10collective18CollectiveEpilogueINS1E_23Sm100TmaWarpSpecializedILi4ELi2ELi32ELb0ELb0EEEJNS5_IJNSA_ILi64EEESG_SH_EEENS5_IJNSS_IS1J_SC_EENSS_INS5_IJSH_SB_EEENS5_IJSC_SF_EEEEEEEEaSJ_aSJ_NS1E_6fusion15FusionCallbacksIS1I_NS1Q_17LinearCombinationIaiaiLNS_15FloatRoundStyleE2EEES1K_S1P_JEEENS4_5SM1004TMEM4LOAD26SM100_TMEM_LOAD_32dp32b32xENS4_13SM90_TMA_LOADES1A_NS4_39AutoVectorizingCopyWithAssumedAlignmentILi128EEENS4_14SM90_TMA_STOREES1A_S22_S22_EEEvvEEEEvNT_6ParamsE,"a",@progbits
	.sectionflags	@""
	.align	4
.nv.constant0._ZN7cutlass13device_kernelINS_4gemm6kernel13GemmUniversalIN4cute5tupleIJiiiiEEENS1_10collective13CollectiveMmaINS1_35MainloopSm100TmaUmmaWarpSpecializedILi5ELi2ELi4ENS5_IJNS4_1CILi2EEESB_NSA_ILi1EEEEEEEENS5_IJNSA_ILi128EEENSA_ILi256EEENSA_ILi32EEEEEEaNS5_IJlSC_lEEEaSJ_NS4_8TiledMMAINS4_8MMA_AtomIJNS4_21SM100_MMA_S8_2x1SM_SSIaaiLi128ELi256ELNS4_4UMMA5MajorE0ELSO_0ELNSN_8SaturateE0EEEEEENS4_6LayoutINS5_IJSC_SC_SC_EEENS5_IJNSA_ILi0EEESU_SU_EEEEENS5_IJNS4_10UnderscoreESX_SX_EEEEENS4_28SM100_TMA_2SM_LOAD_MULTICASTENS4_14ComposedLayoutINS4_7SwizzleILi1ELi4ELi3EEENS4_18smem_ptr_flag_bitsILi8EEENSS_INS5_IJNSA_ILi8EEESH_EEENS5_IJSH_SC_EEEEEEEvNS4_8identityENS4_18SM100_TMA_2SM_LOADES1A_vS1B_EENS_8epilogue10collective18CollectiveEpilogueINS1E_23Sm100TmaWarpSpecializedILi4ELi2ELi32ELb0ELb0EEEJNS5_IJNSA_ILi64EEESG_SH_EEENS5_IJNSS_IS1J_SC_EENSS_INS5_IJSH_SB_EEENS5_IJSC_SF_EEEEEEEEaSJ_aSJ_NS1E_6fusion15FusionCallbacksIS1I_NS1Q_17LinearCombinationIaiaiLNS_15FloatRoundStyleE2EEES1K_S1P_JEEENS4_5SM1004TMEM4LOAD26SM100_TMEM_LOAD_32dp32b32xENS4_13SM90_TMA_LOADES1A_NS4_39AutoVectorizingCopyWithAssumedAlignmentILi128EEENS4_14SM90_TMA_STOREES1A_S22_S22_EEEvvEEEEvNT_6ParamsE:
	.zero		2944


//--------------------- SYMBOLS --------------------------

	.type		.nv.reservedSmem.offset0,@object
	.size		.nv.reservedSmem.offset0,0x4
	.type		.nv.reservedSmem.cap,@object
	.size		.nv.reservedSmem.cap,0x4
	.type		__assertfail,@function
